// auto-generated by cutlass_sweep.gemm — config: {"arch": "sm_100", "cluster_m": 1, "cluster_n": 1, "dtype": "bf16", "dtype_b": "bf16", "layout": "nt", "stages": 0, "tile_k": 256, "tile_m": 64, "tile_n": 112}
#include "cutlass/cutlass.h"
#include "cutlass/gemm/collective/collective_builder.hpp"
#include "cutlass/gemm/device/gemm_universal_adapter.h"
#include "cutlass/gemm/kernel/gemm_universal.hpp"
#include "cutlass/epilogue/collective/collective_builder.hpp"

using ElemA = cutlass::bfloat16_t;
using ElemB = cutlass::bfloat16_t;
using ElemCD = cutlass::bfloat16_t;
using Acc  = float;
using TileShape    = cute::Shape<cute::_64, cute::_112, cute::_256>;
using ClusterShape = cute::Shape<cute::_1, cute::_1, cute::_1>;

using CollectiveEpilogue = typename cutlass::epilogue::collective::CollectiveBuilder<
    cutlass::arch::Sm100, cutlass::arch::OpClassTensorOp,
    TileShape, ClusterShape,
    cutlass::epilogue::collective::EpilogueTileAuto,
    Acc, Acc,
    ElemCD, cutlass::layout::RowMajor, 128 / cutlass::sizeof_bits<ElemCD>::value,
    ElemCD, cutlass::layout::RowMajor, 128 / cutlass::sizeof_bits<ElemCD>::value,
    cutlass::epilogue::collective::EpilogueScheduleAuto
  >::CollectiveOp;

using CollectiveMainloop = typename cutlass::gemm::collective::CollectiveBuilder<
    cutlass::arch::Sm100, cutlass::arch::OpClassTensorOp,
    ElemA, cutlass::layout::RowMajor, 128 / cutlass::sizeof_bits<ElemA>::value,
    ElemB, cutlass::layout::ColumnMajor, 128 / cutlass::sizeof_bits<ElemB>::value,
    Acc,
    TileShape, ClusterShape,
    cutlass::gemm::collective::StageCountAutoCarveout<static_cast<int>(sizeof(typename CollectiveEpilogue::SharedStorage))>,
    cutlass::gemm::collective::KernelScheduleAuto
  >::CollectiveOp;

using GemmKernel = cutlass::gemm::kernel::GemmUniversal<
    cute::Shape<int,int,int,int>,
    CollectiveMainloop,
    CollectiveEpilogue
>;
using Gemm = cutlass::gemm::device::GemmUniversalAdapter<GemmKernel>;

// Force the device kernel symbol into the cubin without needing a host main.
auto* _anchor = &cutlass::device_kernel<GemmKernel>;


// ===== COMPILED SASS (sm_100a) =====

	.target	sm_100a

	.elftype	@"ET_EXEC"


//--------------------- .note.nv.tkinfo           --------------------------
	.section	.note.nv.tkinfo,"",@"SHT_NOTE"
	.sectionflags	@"SHF_NOTE_NV_TKINFO"
	.tkinfo
        /*0018*/ 	.word	0x00000002
        /*0030*/ 	.string	""
        /*0030*/ 	.string	"ptxas"
        /*0030*/ 	.string	"Cuda compilation tools, release 13.0, V13.0.88"
        /*0030*/ 	.string	"Build cuda_13.0.r13.0/compiler.36424714_0"
        /*0030*/ 	.string	"-arch sm_100a -m 64 "



//--------------------- .note.nv.cuinfo           --------------------------
	.section	.note.nv.cuinfo,"",@"SHT_NOTE"
	.sectionflags	@"SHF_NOTE_NV_CUINFO"
        /*0018*/ 	.short	0x0002
        /*001a*/ 	.short	0x0064
        /*001c*/ 	.short	0x0082
	.zero		2


//--------------------- .nv.info                  --------------------------
	.section	.nv.info,"",@"SHT_CUDA_INFO"
	.align	4


	//----- nvinfo : EIATTR_REGCOUNT
	.align		4
        /*0000*/ 	.byte	0x04, 0x2f
        /*0002*/ 	.short	(.L_19 - .L_18)
	.align		4
.L_18:
        /*0004*/ 	.word	index@(_ZN7cutlass13device_kernelINS_4gemm6kernel13GemmUniversalIN4cute5tupleIJiiiiEEENS1_10collective13CollectiveMmaINS1_35MainloopSm100TmaUmmaWarpSpecializedILi2ELi2ELi4ENS5_IJNS4_1CILi1EEESB_SB_EEEEENS5_IJNSA_ILi64EEENSA_ILi112EEENSA_ILi256EEEEEENS_10bfloat16_tENS5_IJlSB_lEEESI_SJ_NS4_8TiledMMAINS4_8MMA_AtomIJNS4_20SM100_MMA_F16BF16_SSISI_SI_fLi64ELi112ELNS4_4UMMA5MajorE0ELSO_0ELNSN_7ScaleInE0ELSP_0EEEEEENS4_6LayoutISC_NS5_IJNSA_ILi0EEEST_ST_EEEEENS5_IJNS4_10UnderscoreESW_SW_EEEEENS4_13SM90_TMA_LOADENS4_14ComposedLayoutINS4_7SwizzleILi3ELi4ELi3EEENS4_18smem_ptr_flag_bitsILi16EEENSS_INS5_IJNSA_ILi8EEESE_EEENS5_IJSE_SB_EEEEEEEvNS4_8identityESZ_S19_vS1A_EENS_8epilogue10collective18CollectiveEpilogueINS1C_23Sm100TmaWarpSpecializedILi2ELi1ELi56ELb1ELb0EEEJSH_NS5_IJNSS_ISE_SB_EENSS_ISF_SB_EEEEESI_SJ_SI_SJ_NS1C_6fusion15FusionCallbacksIS1G_NS1K_17LinearCombinationISI_fSI_fLNS_15FloatRoundStyleE2EEESH_S1J_JEEENS4_5SM1004TMEM4LOAD26SM100_TMEM_LOAD_16dp256b2xESZ_NS10_INS11_ILi1ELi4ELi3EEES14_NSS_INS5_IJS15_NSA_ILi16EEEEEENS5_IJS1V_SB_EEEEEEENS4_17SM75_U32x4_LDSM_NENS4_14SM90_TMA_STOREES1Z_NS4_17SM90_U32x4_STSM_NENS4_39AutoVectorizingCopyWithAssumedAlignmentILi128EEEEEEvvEEEEvNT_6ParamsE)
        /*0008*/ 	.word	0x0000009f


	//----- nvinfo : EIATTR_FRAME_SIZE
	.align		4
.L_19:
        /*000c*/ 	.byte	0x04, 0x11
        /*000e*/ 	.short	(.L_21 - .L_20)
	.align		4
.L_20:
        /*0010*/ 	.word	index@($__internal_2_$__cuda_sm10x_tcgen05_guardrail_trap_unallocated_columns_being_dealloced)
        /*0014*/ 	.word	0x00000000


	//----- nvinfo : EIATTR_FRAME_SIZE
	.align		4
.L_21:
        /*0018*/ 	.byte	0x04, 0x11
        /*001a*/ 	.short	(.L_23 - .L_22)
	.align		4
.L_22:
        /*001c*/ 	.word	index@($__internal_1_$__cuda_sm10x_tcgen05_guardrail_trap_phase_invalid_during_alloc)
        /*0020*/ 	.word	0x00000000


	//----- nvinfo : EIATTR_FRAME_SIZE
	.align		4
.L_23:
        /*0024*/ 	.byte	0x04, 0x11
        /*0026*/ 	.short	(.L_25 - .L_24)
	.align		4
.L_24:
        /*0028*/ 	.word	index@($__internal_0_$__cuda_sm10x_tcgen05_guardrail_trap_col_being_dealloced_not_returned_by_alloc)
        /*002c*/ 	.word	0x00000000


	//----- nvinfo : EIATTR_FRAME_SIZE
	.align		4
.L_25:
        /*0030*/ 	.byte	0x04, 0x11
        /*0032*/ 	.short	(.L_27 - .L_26)
	.align		4
.L_26:
        /*0034*/ 	.word	index@(_ZN7cutlass13device_kernelINS_4gemm6kernel13GemmUniversalIN4cute5tupleIJiiiiEEENS1_10collective13CollectiveMmaINS1_35MainloopSm100TmaUmmaWarpSpecializedILi2ELi2ELi4ENS5_IJNS4_1CILi1EEESB_SB_EEEEENS5_IJNSA_ILi64EEENSA_ILi112EEENSA_ILi256EEEEEENS_10bfloat16_tENS5_IJlSB_lEEESI_SJ_NS4_8TiledMMAINS4_8MMA_AtomIJNS4_20SM100_MMA_F16BF16_SSISI_SI_fLi64ELi112ELNS4_4UMMA5MajorE0ELSO_0ELNSN_7ScaleInE0ELSP_0EEEEEENS4_6LayoutISC_NS5_IJNSA_ILi0EEEST_ST_EEEEENS5_IJNS4_10UnderscoreESW_SW_EEEEENS4_13SM90_TMA_LOADENS4_14ComposedLayoutINS4_7SwizzleILi3ELi4ELi3EEENS4_18smem_ptr_flag_bitsILi16EEENSS_INS5_IJNSA_ILi8EEESE_EEENS5_IJSE_SB_EEEEEEEvNS4_8identityESZ_S19_vS1A_EENS_8epilogue10collective18CollectiveEpilogueINS1C_23Sm100TmaWarpSpecializedILi2ELi1ELi56ELb1ELb0EEEJSH_NS5_IJNSS_ISE_SB_EENSS_ISF_SB_EEEEESI_SJ_SI_SJ_NS1C_6fusion15FusionCallbacksIS1G_NS1K_17LinearCombinationISI_fSI_fLNS_15FloatRoundStyleE2EEESH_S1J_JEEENS4_5SM1004TMEM4LOAD26SM100_TMEM_LOAD_16dp256b2xESZ_NS10_INS11_ILi1ELi4ELi3EEES14_NSS_INS5_IJS15_NSA_ILi16EEEEEENS5_IJS1V_SB_EEEEEEENS4_17SM75_U32x4_LDSM_NENS4_14SM90_TMA_STOREES1Z_NS4_17SM90_U32x4_STSM_NENS4_39AutoVectorizingCopyWithAssumedAlignmentILi128EEEEEEvvEEEEvNT_6ParamsE)
        /*0038*/ 	.word	0x00000000


	//----- nvinfo : EIATTR_MIN_STACK_SIZE
	.align		4
.L_27:
        /*003c*/ 	.byte	0x04, 0x12
        /*003e*/ 	.short	(.L_29 - .L_28)
	.align		4
.L_28:
        /*0040*/ 	.word	index@(_ZN7cutlass13device_kernelINS_4gemm6kernel13GemmUniversalIN4cute5tupleIJiiiiEEENS1_10collective13CollectiveMmaINS1_35MainloopSm100TmaUmmaWarpSpecializedILi2ELi2ELi4ENS5_IJNS4_1CILi1EEESB_SB_EEEEENS5_IJNSA_ILi64EEENSA_ILi112EEENSA_ILi256EEEEEENS_10bfloat16_tENS5_IJlSB_lEEESI_SJ_NS4_8TiledMMAINS4_8MMA_AtomIJNS4_20SM100_MMA_F16BF16_SSISI_SI_fLi64ELi112ELNS4_4UMMA5MajorE0ELSO_0ELNSN_7ScaleInE0ELSP_0EEEEEENS4_6LayoutISC_NS5_IJNSA_ILi0EEEST_ST_EEEEENS5_IJNS4_10UnderscoreESW_SW_EEEEENS4_13SM90_TMA_LOADENS4_14ComposedLayoutINS4_7SwizzleILi3ELi4ELi3EEENS4_18smem_ptr_flag_bitsILi16EEENSS_INS5_IJNSA_ILi8EEESE_EEENS5_IJSE_SB_EEEEEEEvNS4_8identityESZ_S19_vS1A_EENS_8epilogue10collective18CollectiveEpilogueINS1C_23Sm100TmaWarpSpecializedILi2ELi1ELi56ELb1ELb0EEEJSH_NS5_IJNSS_ISE_SB_EENSS_ISF_SB_EEEEESI_SJ_SI_SJ_NS1C_6fusion15FusionCallbacksIS1G_NS1K_17LinearCombinationISI_fSI_fLNS_15FloatRoundStyleE2EEESH_S1J_JEEENS4_5SM1004TMEM4LOAD26SM100_TMEM_LOAD_16dp256b2xESZ_NS10_INS11_ILi1ELi4ELi3EEES14_NSS_INS5_IJS15_NSA_ILi16EEEEEENS5_IJS1V_SB_EEEEEEENS4_17SM75_U32x4_LDSM_NENS4_14SM90_TMA_STOREES1Z_NS4_17SM90_U32x4_STSM_NENS4_39AutoVectorizingCopyWithAssumedAlignmentILi128EEEEEEvvEEEEvNT_6ParamsE)
        /*0044*/ 	.word	0x00000000
.L_29:


//--------------------- .nv.compat                --------------------------
	.section	.nv.compat,"",@"SHT_CUDA_COMPAT_INFO"
	.align	4
        /*0000*/ 	.byte	0x02, 0x09, 0x01, 0x00, 0x02, 0x02, 0x02, 0x00, 0x02, 0x05, 0x05, 0x00, 0x03, 0x07, 0x01, 0x01
        /*0010*/ 	.byte	0x02, 0x03, 0x01, 0x00, 0x02, 0x06, 0x01, 0x00, 0x04, 0x0b, 0x08, 0x00, 0x09, 0x00, 0x00, 0x00
        /*0020*/ 	.byte	0x00, 0x00, 0x00, 0x00


//--------------------- .nv.info._ZN7cutlass13device_kernelINS_4gemm6kernel13GemmUniversalIN4cute5tupleIJiiiiEEENS1_10collective13CollectiveMmaINS1_35MainloopSm100TmaUmmaWarpSpecializedILi2ELi2ELi4ENS5_IJNS4_1CILi1EEESB_SB_EEEEENS5_IJNSA_ILi64EEENSA_ILi112EEENSA_ILi256EEEEEENS_10bfloat16_tENS5_IJlSB_lEEESI_SJ_NS4_8TiledMMAINS4_8MMA_AtomIJNS4_20SM100_MMA_F16BF16_SSISI_SI_fLi64ELi112ELNS4_4UMMA5MajorE0ELSO_0ELNSN_7ScaleInE0ELSP_0EEEEEENS4_6LayoutISC_NS5_IJNSA_ILi0EEEST_ST_EEEEENS5_IJNS4_10UnderscoreESW_SW_EEEEENS4_13SM90_TMA_LOADENS4_14ComposedLayoutINS4_7SwizzleILi3ELi4ELi3EEENS4_18smem_ptr_flag_bitsILi16EEENSS_INS5_IJNSA_ILi8EEESE_EEENS5_IJSE_SB_EEEEEEEvNS4_8identityESZ_S19_vS1A_EENS_8epilogue10collective18CollectiveEpilogueINS1C_23Sm100TmaWarpSpecializedILi2ELi1ELi56ELb1ELb0EEEJSH_NS5_IJNSS_ISE_SB_EENSS_ISF_SB_EEEEESI_SJ_SI_SJ_NS1C_6fusion15FusionCallbacksIS1G_NS1K_17LinearCombinationISI_fSI_fLNS_15FloatRoundStyleE2EEESH_S1J_JEEENS4_5SM1004TMEM4LOAD26SM100_TMEM_LOAD_16dp256b2xESZ_NS10_INS11_ILi1ELi4ELi3EEES14_NSS_INS5_IJS15_NSA_ILi16EEEEEENS5_IJS1V_SB_EEEEEEENS4_17SM75_U32x4_LDSM_NENS4_14SM90_TMA_STOREES1Z_NS4_17SM90_U32x4_STSM_NENS4_39AutoVectorizingCopyWithAssumedAlignmentILi128EEEEEEvvEEEEvNT_6ParamsE --------------------------
	.section	.nv.info._ZN7cutlass13device_kernelINS_4gemm6kernel13GemmUniversalIN4cute5tupleIJiiiiEEENS1_10collective13CollectiveMmaINS1_35MainloopSm100TmaUmmaWarpSpecializedILi2ELi2ELi4ENS5_IJNS4_1CILi1EEESB_SB_EEEEENS5_IJNSA_ILi64EEENSA_ILi112EEENSA_ILi256EEEEEENS_10bfloat16_tENS5_IJlSB_lEEESI_SJ_NS4_8TiledMMAINS4_8MMA_AtomIJNS4_20SM100_MMA_F16BF16_SSISI_SI_fLi64ELi112ELNS4_4UMMA5MajorE0ELSO_0ELNSN_7ScaleInE0ELSP_0EEEEEENS4_6LayoutISC_NS5_IJNSA_ILi0EEEST_ST_EEEEENS5_IJNS4_10UnderscoreESW_SW_EEEEENS4_13SM90_TMA_LOADENS4_14ComposedLayoutINS4_7SwizzleILi3ELi4ELi3EEENS4_18smem_ptr_flag_bitsILi16EEENSS_INS5_IJNSA_ILi8EEESE_EEENS5_IJSE_SB_EEEEEEEvNS4_8identityESZ_S19_vS1A_EENS_8epilogue10collective18CollectiveEpilogueINS1C_23Sm100TmaWarpSpecializedILi2ELi1ELi56ELb1ELb0EEEJSH_NS5_IJNSS_ISE_SB_EENSS_ISF_SB_EEEEESI_SJ_SI_SJ_NS1C_6fusion15FusionCallbacksIS1G_NS1K_17LinearCombinationISI_fSI_fLNS_15FloatRoundStyleE2EEESH_S1J_JEEENS4_5SM1004TMEM4LOAD26SM100_TMEM_LOAD_16dp256b2xESZ_NS10_INS11_ILi1ELi4ELi3EEES14_NSS_INS5_IJS15_NSA_ILi16EEEEEENS5_IJS1V_SB_EEEEEEENS4_17SM75_U32x4_LDSM_NENS4_14SM90_TMA_STOREES1Z_NS4_17SM90_U32x4_STSM_NENS4_39AutoVectorizingCopyWithAssumedAlignmentILi128EEEEEEvvEEEEvNT_6ParamsE,"",@"SHT_CUDA_INFO"
	.sectionflags	@""
	.align	4


	//----- nvinfo : EIATTR_CUDA_API_VERSION
	.align		4
        /*0000*/ 	.byte	0x04, 0x37
        /*0002*/ 	.short	(.L_31 - .L_30)
.L_30:
        /*0004*/ 	.word	0x00000082


	//----- nvinfo : EIATTR_KPARAM_INFO
	.align		4
.L_31:
        /*0008*/ 	.byte	0x04, 0x17
        /*000a*/ 	.short	(.L_33 - .L_32)
.L_32:
        /*000c*/ 	.word	0x00000000
        /*0010*/ 	.short	0x0000
        /*0012*/ 	.short	0x0000
        /*0014*/ 	.byte	0x00, 0xf0, 0x01, 0x20


	//----- nvinfo : EIATTR_AT_ENTRY_FRAGMENTS
	.align		4
.L_33:
        /*0018*/ 	.byte	0x04, 0x4f
        /*001a*/ 	.short	(.L_35 - .L_34)


	//   ....[0]....
.L_34:
        /*001c*/ 	.word	0x00000006


	//----- nvinfo : EIATTR_RESERVED_SMEM_USED
	.align		4
.L_35:
        /*0020*/ 	.byte	0x01, 0x41
	.zero		2


	//----- nvinfo : EIATTR_SPARSE_MMA_MASK
	.align		4
        /*0024*/ 	.byte	0x03, 0x50
        /*0026*/ 	.short	0x0000


	//----- nvinfo : EIATTR_TCGEN05_1CTA_USED
	.align		4
        /*0028*/ 	.byte	0x01, 0x51
	.zero		2


	//----- nvinfo : EIATTR_MAXREG_COUNT
	.align		4
        /*002c*/ 	.byte	0x03, 0x1b
        /*002e*/ 	.short	0x00ff


	//----- nvinfo : EIATTR_NUM_BARRIERS
	.align		4
        /*0030*/ 	.byte	0x02, 0x4c
        /*0032*/ 	.byte	0x07
	.zero		1


	//----- nvinfo : EIATTR_EXTERNS
	.align		4
        /*0034*/ 	.byte	0x04, 0x0f
        /*0036*/ 	.short	(.L_37 - .L_36)


	//   ....[0]....
	.align		4
.L_36:
        /*0038*/ 	.word	index@(__assertfail)


	//----- nvinfo : EIATTR_MERCURY_ISA_VERSION
	.align		4
.L_37:
        /*003c*/ 	.byte	0x03, 0x5f
        /*003e*/ 	.short	0x0101


	//----- nvinfo : EIATTR_INT_WARP_WIDE_INSTR_OFFSETS
	.align		4
        /*0040*/ 	.byte	0x04, 0x31
        /*0042*/ 	.short	(.L_39 - .L_38)


	//   ....[0]....
.L_38:
        /*0044*/ 	.word	0x00002160


	//   ....[1]....
        /*0048*/ 	.word	0x00003f50


	//   ....[2]....
        /*004c*/ 	.word	0x00003f80


	//   ....[3]....
        /*0050*/ 	.word	0x00003fa0


	//   ....[4]....
        /*0054*/ 	.word	0x00004a30


	//   ....[5]....
        /*0058*/ 	.word	0x00004a70


	//   ....[6]....
        /*005c*/ 	.word	0x00004a90


	//   ....[7]....
        /*0060*/ 	.word	0x00004ab0


	//   ....[8]....
        /*0064*/ 	.word	0x00004c50


	//   ....[9]....
        /*0068*/ 	.word	0x00004cb0


	//   ....[10]....
        /*006c*/ 	.word	0x00004d10


	//   ....[11]....
        /*0070*/ 	.word	0x00004d40


	//----- nvinfo : EIATTR_COOP_GROUP_MASK_REGIDS
	.align		4
.L_39:
        /*0074*/ 	.byte	0x04, 0x29
        /*0076*/ 	.short	(.L_41 - .L_40)


	//   ....[0]....
.L_40:
        /*0078*/ 	.word	0xffffffff


	//   ....[1]....
        /*007c*/ 	.word	0xffffffff


	//   ....[2]....
        /*0080*/ 	.word	0xffffffff


	//   ....[3]....
        /*0084*/ 	.word	0xffffffff


	//   ....[4]....
        /*0088*/ 	.word	0xffffffff


	//   ....[5]....
        /*008c*/ 	.word	0xffffffff


	//   ....[6]....
        /*0090*/ 	.word	0xffffffff


	//   ....[7]....
        /*0094*/ 	.word	0xffffffff


	//   ....[8]....
        /*0098*/ 	.word	0xffffffff


	//   ....[9]....
        /*009c*/ 	.word	0xffffffff


	//   ....[10]....
        /*00a0*/ 	.word	0xffffffff


	//   ....[11]....
        /*00a4*/ 	.word	0xffffffff


	//   ....[12]....
        /*00a8*/ 	.word	0xffffffff


	//----- nvinfo : EIATTR_COOP_GROUP_INSTR_OFFSETS
	.align		4
.L_41:
        /*00ac*/ 	.byte	0x04, 0x28
        /*00ae*/ 	.short	(.L_43 - .L_42)


	//   ....[0]....
.L_42:
        /*00b0*/ 	.word	0x00000090


	//   ....[1]....
        /*00b4*/ 	.word	0x000004d0


	//   ....[2]....
        /*00b8*/ 	.word	0x00000600


	//   ....[3]....
        /*00bc*/ 	.word	0x00000760


	//   ....[4]....
        /*00c0*/ 	.word	0x00000860


	//   ....[5]....
        /*00c4*/ 	.word	0x000009d0


	//   ....[6]....
        /*00c8*/ 	.word	0x00000b70


	//   ....[7]....
        /*00cc*/ 	.word	0x00002040


	//   ....[8]....
        /*00d0*/ 	.word	0x00002d00


	//   ....[9]....
        /*00d4*/ 	.word	0x00002f10


	//   ....[10]....
        /*00d8*/ 	.word	0x00002f40


	//   ....[11]....
        /*00dc*/ 	.word	0x00003e20


	//   ....[12]....
        /*00e0*/ 	.word	0x00004060


	//----- nvinfo : EIATTR_VRC_CTA_INIT_COUNT
	.align		4
.L_43:
        /*00e4*/ 	.byte	0x02, 0x4a
        /*00e6*/ 	.byte	0x80
	.zero		1


	//----- nvinfo : EIATTR_SYSCALL_OFFSETS
	.align		4
        /*00e8*/ 	.byte	0x04, 0x46
        /*00ea*/ 	.short	(.L_45 - .L_44)


	//   ....[0]....
.L_44:
        /*00ec*/ 	.word	0x00005840


	//   ....[1]....
        /*00f0*/ 	.word	0x00005930


	//   ....[2]....
        /*00f4*/ 	.word	0x000061d0


	//   ....[3]....
        /*00f8*/ 	.word	0x00006340


	//   ....[4]....
        /*00fc*/ 	.word	0x000064b0


	//   ....[5]....
        /*0100*/ 	.word	0x00006620


	//   ....[6]....
        /*0104*/ 	.word	0x00006790


	//   ....[7]....
        /*0108*/ 	.word	0x00006900


	//   ....[8]....
        /*010c*/ 	.word	0x00006a70


	//----- nvinfo : EIATTR_MBARRIER_INSTR_OFFSETS
	.align		4
.L_45:
        /*0110*/ 	.byte	0x04, 0x39
        /*0112*/ 	.short	(.L_47 - .L_46)


	//   ....[0]....
.L_46:
        /*0114*/ 	.word	0x000005b0
        /*0118*/ 	.word	0x000000ff
        /*011c*/ 	.word	0x00000000
        /*0120*/ 	.short	0x0100
        /*0122*/ 	.byte	0x04
	.zero		1


	//   ....[1]....
        /*0124*/ 	.word	0x000005c0
        /*0128*/ 	.word	0x000000ff
        /*012c*/ 	.word	0x00000010
        /*0130*/ 	.short	0x0100
        /*0132*/ 	.byte	0x04
	.zero		1


	//   ....[2]....
        /*0134*/ 	.word	0x000005d0
        /*0138*/ 	.word	0x000000ff
        /*013c*/ 	.word	0x00000008
        /*0140*/ 	.short	0x0100
        /*0142*/ 	.byte	0x04
	.zero		1


	//   ....[3]....
        /*0144*/ 	.word	0x000005e0
        /*0148*/ 	.word	0x000000ff
        /*014c*/ 	.word	0x00000018
        /*0150*/ 	.short	0x0100
        /*0152*/ 	.byte	0x04
	.zero		1


	//   ....[4]....
        /*0154*/ 	.word	0x00000710
        /*0158*/ 	.word	0x000000ff
        /*015c*/ 	.word	0x00000020
        /*0160*/ 	.short	0x0100
        /*0162*/ 	.byte	0x04
	.zero		1


	//   ....[5]....
        /*0164*/ 	.word	0x00000720
        /*0168*/ 	.word	0x000000ff
        /*016c*/ 	.word	0x00000030
        /*0170*/ 	.short	0x0100
        /*0172*/ 	.byte	0x04
	.zero		1


	//   ....[6]....
        /*0174*/ 	.word	0x00000730
        /*0178*/ 	.word	0x000000ff
        /*017c*/ 	.word	0x00000028
        /*0180*/ 	.short	0x0100
        /*0182*/ 	.byte	0x04
	.zero		1


	//   ....[7]....
        /*0184*/ 	.word	0x00000740
        /*0188*/ 	.word	0x000000ff
        /*018c*/ 	.word	0x00000038
        /*0190*/ 	.short	0x0100
        /*0192*/ 	.byte	0x04
	.zero		1


	//   ....[8]....
        /*0194*/ 	.word	0x00000830
        /*0198*/ 	.word	0x000000ff
        /*019c*/ 	.word	0x00000040
        /*01a0*/ 	.short	0x0100
        /*01a2*/ 	.byte	0x06
	.zero		1


	//   ....[9]....
        /*01a4*/ 	.word	0x00000840
        /*01a8*/ 	.word	0x000000ff
        /*01ac*/ 	.word	0x00000048
        /*01b0*/ 	.short	0x0100
        /*01b2*/ 	.byte	0x06
	.zero		1


	//   ....[10]....
        /*01b4*/ 	.word	0x00000980
        /*01b8*/ 	.word	0x000000ff
        /*01bc*/ 	.word	0x00000050
        /*01c0*/ 	.short	0x0100
        /*01c2*/ 	.byte	0x06
	.zero		1


	//   ....[11]....
        /*01c4*/ 	.word	0x00000990
        /*01c8*/ 	.word	0x000000ff
        /*01cc*/ 	.word	0x00000060
        /*01d0*/ 	.short	0x0100
        /*01d2*/ 	.byte	0x06
	.zero		1


	//   ....[12]....
        /*01d4*/ 	.word	0x000009a0
        /*01d8*/ 	.word	0x000000ff
        /*01dc*/ 	.word	0x00000058
        /*01e0*/ 	.short	0x0100
        /*01e2*/ 	.byte	0x06
	.zero		1


	//   ....[13]....
        /*01e4*/ 	.word	0x000009b0
        /*01e8*/ 	.word	0x000000ff
        /*01ec*/ 	.word	0x00000068
        /*01f0*/ 	.short	0x0100
        /*01f2*/ 	.byte	0x06
	.zero		1


	//   ....[14]....
        /*01f4*/ 	.word	0x00000ae0
        /*01f8*/ 	.word	0x000000ff
        /*01fc*/ 	.word	0x00000070
        /*0200*/ 	.short	0x0100
        /*0202*/ 	.byte	0x04
	.zero		1


	//   ....[15]....
        /*0204*/ 	.word	0x00000af0
        /*0208*/ 	.word	0x000000ff
        /*020c*/ 	.word	0x00000090
        /*0210*/ 	.short	0x0100
        /*0212*/ 	.byte	0x04
	.zero		1


	//   ....[16]....
        /*0214*/ 	.word	0x00000b00
        /*0218*/ 	.word	0x000000ff
        /*021c*/ 	.word	0x00000078
        /*0220*/ 	.short	0x0100
        /*0222*/ 	.byte	0x04
	.zero		1


	//   ....[17]....
        /*0224*/ 	.word	0x00000b10
        /*0228*/ 	.word	0x000000ff
        /*022c*/ 	.word	0x00000098
        /*0230*/ 	.short	0x0100
        /*0232*/ 	.byte	0x04
	.zero		1


	//   ....[18]....
        /*0234*/ 	.word	0x00000b20
        /*0238*/ 	.word	0x000000ff
        /*023c*/ 	.word	0x00000080
        /*0240*/ 	.short	0x0100
        /*0242*/ 	.byte	0x04
	.zero		1


	//   ....[19]....
        /*0244*/ 	.word	0x00000b30
        /*0248*/ 	.word	0x000000ff
        /*024c*/ 	.word	0x000000a0
        /*0250*/ 	.short	0x0100
        /*0252*/ 	.byte	0x04
	.zero		1


	//   ....[20]....
        /*0254*/ 	.word	0x00000b40
        /*0258*/ 	.word	0x000000ff
        /*025c*/ 	.word	0x00000088
        /*0260*/ 	.short	0x0100
        /*0262*/ 	.byte	0x04
	.zero		1


	//   ....[21]....
        /*0264*/ 	.word	0x00000b50
        /*0268*/ 	.word	0x000000ff
        /*026c*/ 	.word	0x000000a8
        /*0270*/ 	.short	0x0100
        /*0272*/ 	.byte	0x04
	.zero		1


	//   ....[22]....
        /*0274*/ 	.word	0x00000c40
        /*0278*/ 	.word	0x000000ff
        /*027c*/ 	.word	0x000000b0
        /*0280*/ 	.short	0x0100
        /*0282*/ 	.byte	0x04
	.zero		1


	//   ....[23]....
        /*0284*/ 	.word	0x00000c50
        /*0288*/ 	.word	0x000000ff
        /*028c*/ 	.word	0x000000c0
        /*0290*/ 	.short	0x0100
        /*0292*/ 	.byte	0x04
	.zero		1


	//   ....[24]....
        /*0294*/ 	.word	0x00000c60
        /*0298*/ 	.word	0x000000ff
        /*029c*/ 	.word	0x000000b8
        /*02a0*/ 	.short	0x0100
        /*02a2*/ 	.byte	0x04
	.zero		1


	//   ....[25]....
        /*02a4*/ 	.word	0x00000c70
        /*02a8*/ 	.word	0x000000ff
        /*02ac*/ 	.word	0x000000c8
        /*02b0*/ 	.short	0x0100
        /*02b2*/ 	.byte	0x04
	.zero		1


	//   ....[26]....
        /*02b4*/ 	.word	0x00001540
        /*02b8*/ 	.word	0x00000002
        /*02bc*/ 	.word	0x000000c0
        /*02c0*/ 	.short	0x010a
        /*02c2*/ 	.byte	0xff
	.zero		1


	//   ....[27]....
        /*02c4*/ 	.word	0x00001570
        /*02c8*/ 	.word	0x00000002
        /*02cc*/ 	.word	0x000000b0
        /*02d0*/ 	.short	0x0101
        /*02d2*/ 	.byte	0xff
	.zero		1


	//   ....[28]....
        /*02d4*/ 	.word	0x00001640
        /*02d8*/ 	.word	0x000000ff
        /*02dc*/ 	.word	0x00000010
        /*02e0*/ 	.short	0x010a
        /*02e2*/ 	.byte	0x05
	.zero		1


	//   ....[29]....
        /*02e4*/ 	.word	0x000016e0
        /*02e8*/ 	.word	0x000000ff
        /*02ec*/ 	.word	0x00000010
        /*02f0*/ 	.short	0x010a
        /*02f2*/ 	.byte	0x39
	.zero		1


	//   ....[30]....
        /*02f4*/ 	.word	0x00001840
        /*02f8*/ 	.word	0x000000ff
        /*02fc*/ 	.word	0x00000010
        /*0300*/ 	.short	0x010a
        /*0302*/ 	.byte	0x06
	.zero		1


	//   ....[31]....
        /*0304*/ 	.word	0x00001b50
        /*0308*/ 	.word	0x000000ff
        /*030c*/ 	.word	0x00000048
        /*0310*/ 	.short	0x0101
        /*0312*/ 	.byte	0x04
	.zero		1


	//   ....[32]....
        /*0314*/ 	.word	0x00001b70
        /*0318*/ 	.word	0x000000ff
        /*031c*/ 	.word	0x00000010
        /*0320*/ 	.short	0x010a
        /*0322*/ 	.byte	0x05
	.zero		1


	//   ....[33]....
        /*0324*/ 	.word	0x00001bf0
        /*0328*/ 	.word	0x000000ff
        /*032c*/ 	.word	0x00000010
        /*0330*/ 	.short	0x010a
        /*0332*/ 	.byte	0x39
	.zero		1


	//   ....[34]....
        /*0334*/ 	.word	0x00001d50
        /*0338*/ 	.word	0x000000ff
        /*033c*/ 	.word	0x00000010
        /*0340*/ 	.short	0x010a
        /*0342*/ 	.byte	0x06
	.zero		1


	//   ....[35]....
        /*0344*/ 	.word	0x00002070
        /*0348*/ 	.word	0x00000002
        /*034c*/ 	.word	0x00000050
        /*0350*/ 	.short	0x010a
        /*0352*/ 	.byte	0xff
	.zero		1


	//   ....[36]....
        /*0354*/ 	.word	0x00002130
        /*0358*/ 	.word	0x00000002
        /*035c*/ 	.word	0x00000000
        /*0360*/ 	.short	0x0101
        /*0362*/ 	.byte	0xff
	.zero		1


	//   ....[37]....
        /*0364*/ 	.word	0x00002690
        /*0368*/ 	.word	0x000000ff
        /*036c*/ 	.word	0x00000000
        /*0370*/ 	.short	0x010a
        /*0372*/ 	.byte	0x04
	.zero		1


	//   ....[38]....
        /*0374*/ 	.word	0x00002730
        /*0378*/ 	.word	0x00000000
        /*037c*/ 	.word	0x00000000
        /*0380*/ 	.short	0x010a
        /*0382*/ 	.byte	0xff
	.zero		1


	//   ....[39]....
        /*0384*/ 	.word	0x00002850
        /*0388*/ 	.word	0x00000000
        /*038c*/ 	.word	0x000000b0
        /*0390*/ 	.short	0x010a
        /*0392*/ 	.byte	0xff
	.zero		1


	//   ....[40]....
        /*0394*/ 	.word	0x000028c0
        /*0398*/ 	.word	0x00000000
        /*039c*/ 	.word	0x00000000
        /*03a0*/ 	.short	0x0101
        /*03a2*/ 	.byte	0xff
	.zero		1


	//   ....[41]....
        /*03a4*/ 	.word	0x000028e0
        /*03a8*/ 	.word	0x000000ff
        /*03ac*/ 	.word	0x00000060
        /*03b0*/ 	.short	0x010a
        /*03b2*/ 	.byte	0x04
	.zero		1


	//   ....[42]....
        /*03b4*/ 	.word	0x00002a00
        /*03b8*/ 	.word	0x00000000
        /*03bc*/ 	.word	0x00000050
        /*03c0*/ 	.short	0x010a
        /*03c2*/ 	.byte	0xff
	.zero		1


	//   ....[43]....
        /*03c4*/ 	.word	0x00002b00
        /*03c8*/ 	.word	0x00000000
        /*03cc*/ 	.word	0x00000000
        /*03d0*/ 	.short	0x0101
        /*03d2*/ 	.byte	0xff
	.zero		1


	//   ....[44]....
        /*03d4*/ 	.word	0x00002b90
        /*03d8*/ 	.word	0x000000ff
        /*03dc*/ 	.word	0x00000060
        /*03e0*/ 	.short	0x0106
        /*03e2*/ 	.byte	0x04
	.zero		1


	//   ....[45]....
        /*03e4*/ 	.word	0x00002bb0
        /*03e8*/ 	.word	0x000000ff
        /*03ec*/ 	.word	0x00000060
        /*03f0*/ 	.short	0x010a
        /*03f2*/ 	.byte	0x04
	.zero		1


	//   ....[46]....
        /*03f4*/ 	.word	0x00002c40
        /*03f8*/ 	.word	0x000000ff
        /*03fc*/ 	.word	0x00000060
        /*0400*/ 	.short	0x0106
        /*0402*/ 	.byte	0x06
	.zero		1


	//   ....[47]....
        /*0404*/ 	.word	0x00002c80
        /*0408*/ 	.word	0x00000000
        /*040c*/ 	.word	0x00000060
        /*0410*/ 	.short	0x010a
        /*0412*/ 	.byte	0xff
	.zero		1


	//   ....[48]....
        /*0414*/ 	.word	0x000031b0
        /*0418*/ 	.word	0x00000000
        /*041c*/ 	.word	0x00000050
        /*0420*/ 	.short	0x010a
        /*0422*/ 	.byte	0xff
	.zero		1


	//   ....[49]....
        /*0424*/ 	.word	0x000032c0
        /*0428*/ 	.word	0x00000003
        /*042c*/ 	.word	0x00000000
        /*0430*/ 	.short	0x0101
        /*0432*/ 	.byte	0xff
	.zero		1


	//   ....[50]....
        /*0434*/ 	.word	0x000032d0
        /*0438*/ 	.word	0x000000ff
        /*043c*/ 	.word	0x00000000
        /*0440*/ 	.short	0x010a
        /*0442*/ 	.byte	0x06
	.zero		1


	//   ....[51]....
        /*0444*/ 	.word	0x00003350
        /*0448*/ 	.word	0x000000ff
        /*044c*/ 	.word	0x00000090
        /*0450*/ 	.short	0x010a
        /*0452*/ 	.byte	0x49
	.zero		1


	//   ....[52]....
        /*0454*/ 	.word	0x00003410
        /*0458*/ 	.word	0x000000ff
        /*045c*/ 	.word	0x00000000
        /*0460*/ 	.short	0x010a
        /*0462*/ 	.byte	0x07
	.zero		1


	//   ....[53]....
        /*0464*/ 	.word	0x00003570
        /*0468*/ 	.word	0x000000ff
        /*046c*/ 	.word	0x00000000
        /*0470*/ 	.short	0x010a
        /*0472*/ 	.byte	0x09
	.zero		1


	//   ....[54]....
        /*0474*/ 	.word	0x00003c50
        /*0478*/ 	.word	0x000000ff
        /*047c*/ 	.word	0x00000000
        /*0480*/ 	.short	0x010a
        /*0482*/ 	.byte	0x04
	.zero		1


	//   ....[55]....
        /*0484*/ 	.word	0x00003ce0
        /*0488*/ 	.word	0x000000ff
        /*048c*/ 	.word	0x00000000
        /*0490*/ 	.short	0x010a
        /*0492*/ 	.byte	0x05
	.zero		1


	//   ....[56]....
        /*0494*/ 	.word	0x00003d70
        /*0498*/ 	.word	0x000000ff
        /*049c*/ 	.word	0x00000000
        /*04a0*/ 	.short	0x010a
        /*04a2*/ 	.byte	0x05
	.zero		1


	//   ....[57]....
        /*04a4*/ 	.word	0x00003e00
        /*04a8*/ 	.word	0x000000ff
        /*04ac*/ 	.word	0x00000000
        /*04b0*/ 	.short	0x010a
        /*04b2*/ 	.byte	0x04
	.zero		1


	//   ....[58]....
        /*04b4*/ 	.word	0x00004250
        /*04b8*/ 	.word	0x00000000
        /*04bc*/ 	.word	0x00000050
        /*04c0*/ 	.short	0x010a
        /*04c2*/ 	.byte	0xff
	.zero		1


	//   ....[59]....
        /*04c4*/ 	.word	0x00004330
        /*04c8*/ 	.word	0x00000000
        /*04cc*/ 	.word	0x00000000
        /*04d0*/ 	.short	0x0101
        /*04d2*/ 	.byte	0xff
	.zero		1


	//   ....[60]....
        /*04d4*/ 	.word	0x00004650
        /*04d8*/ 	.word	0x000000ff
        /*04dc*/ 	.word	0x00000048
        /*04e0*/ 	.short	0x010a
        /*04e2*/ 	.byte	0x04
	.zero		1


	//   ....[61]....
        /*04e4*/ 	.word	0x00004830
        /*04e8*/ 	.word	0x000000ff
        /*04ec*/ 	.word	0x00000030
        /*04f0*/ 	.short	0x010a
        /*04f2*/ 	.byte	0x0d
	.zero		1


	//   ....[62]....
        /*04f4*/ 	.word	0x00004da0
        /*04f8*/ 	.word	0x000000ff
        /*04fc*/ 	.word	0x00000020
        /*0500*/ 	.short	0x010b
        /*0502*/ 	.byte	0x0d
	.zero		1


	//   ....[63]....
        /*0504*/ 	.word	0x00004df0
        /*0508*/ 	.word	0x000000ff
        /*050c*/ 	.word	0x00000000
        /*0510*/ 	.short	0x0101
        /*0512*/ 	.byte	0x0e
	.zero		1


	//   ....[64]....
        /*0514*/ 	.word	0x00004e70
        /*0518*/ 	.word	0x000000ff
        /*051c*/ 	.word	0x00000000
        /*0520*/ 	.short	0x010a
        /*0522*/ 	.byte	0x04
	.zero		1


	//   ....[65]....
        /*0524*/ 	.word	0x00004f10
        /*0528*/ 	.word	0x00000000
        /*052c*/ 	.word	0x00000000
        /*0530*/ 	.short	0x010a
        /*0532*/ 	.byte	0xff
	.zero		1


	//   ....[66]....
        /*0534*/ 	.word	0x00005250
        /*0538*/ 	.word	0x00000000
        /*053c*/ 	.word	0x00000050
        /*0540*/ 	.short	0x010a
        /*0542*/ 	.byte	0xff
	.zero		1


	//   ....[67]....
        /*0544*/ 	.word	0x00005360
        /*0548*/ 	.word	0x00000000
        /*054c*/ 	.word	0x00000000
        /*0550*/ 	.short	0x0101
        /*0552*/ 	.byte	0xff
	.zero		1


	//   ....[68]....
        /*0554*/ 	.word	0x00005d20
        /*0558*/ 	.word	0x00000000
        /*055c*/ 	.word	0x00000020
        /*0560*/ 	.short	0x010a
        /*0562*/ 	.byte	0xff
	.zero		1


	//   ....[69]....
        /*0564*/ 	.word	0x00005d40
        /*0568*/ 	.word	0x00000011
        /*056c*/ 	.word	0x00000070
        /*0570*/ 	.short	0x010a
        /*0572*/ 	.byte	0xff
	.zero		1


	//   ....[70]....
        /*0574*/ 	.word	0x00005e40
        /*0578*/ 	.word	0x00000000
        /*057c*/ 	.word	0x00000020
        /*0580*/ 	.short	0x010a
        /*0582*/ 	.byte	0xff
	.zero		1


	//   ....[71]....
        /*0584*/ 	.word	0x000060b0
        /*0588*/ 	.word	0x00000011
        /*058c*/ 	.word	0x00000070
        /*0590*/ 	.short	0x010a
        /*0592*/ 	.byte	0xff
	.zero		1


	//   ....[72]....
        /*0594*/ 	.word	0x00006cd0
        /*0598*/ 	.word	0x000000ff
        /*059c*/ 	.word	0x00000000
        /*05a0*/ 	.short	0x0101
        /*05a2*/ 	.byte	0x04
	.zero		1


	//   ....[73]....
        /*05a4*/ 	.word	0x00007c30
        /*05a8*/ 	.word	0x00000000
        /*05ac*/ 	.word	0x00000000
        /*05b0*/ 	.short	0x0101
        /*05b2*/ 	.byte	0xff
	.zero		1


	//   ....[74]....
        /*05b4*/ 	.word	0x00007ed0
        /*05b8*/ 	.word	0x00000002
        /*05bc*/ 	.word	0x000000c0
        /*05c0*/ 	.short	0x010a
        /*05c2*/ 	.byte	0xff
	.zero		1


	//   ....[75]....
        /*05c4*/ 	.word	0x00007f30
        /*05c8*/ 	.word	0x00000002
        /*05cc*/ 	.word	0x00000010
        /*05d0*/ 	.short	0x010a
        /*05d2*/ 	.byte	0xff
	.zero		1


	//   ....[76]....
        /*05d4*/ 	.word	0x00007f90
        /*05d8*/ 	.word	0x00000002
        /*05dc*/ 	.word	0x00000010
        /*05e0*/ 	.short	0x010a
        /*05e2*/ 	.byte	0xff
	.zero		1


	//   ....[77]....
        /*05e4*/ 	.word	0x00007fe0
        /*05e8*/ 	.word	0x00000002
        /*05ec*/ 	.word	0x00000050
        /*05f0*/ 	.short	0x010a
        /*05f2*/ 	.byte	0xff
	.zero		1


	//   ....[78]....
        /*05f4*/ 	.word	0x00008040
        /*05f8*/ 	.word	0x00000000
        /*05fc*/ 	.word	0x00000000
        /*0600*/ 	.short	0x010a
        /*0602*/ 	.byte	0xff
	.zero		1


	//   ....[79]....
        /*0604*/ 	.word	0x00008090
        /*0608*/ 	.word	0x00000000
        /*060c*/ 	.word	0x000000b0
        /*0610*/ 	.short	0x010a
        /*0612*/ 	.byte	0xff
	.zero		1


	//   ....[80]....
        /*0614*/ 	.word	0x000080f0
        /*0618*/ 	.word	0x00000000
        /*061c*/ 	.word	0x00000060
        /*0620*/ 	.short	0x010a
        /*0622*/ 	.byte	0xff
	.zero		1


	//   ....[81]....
        /*0624*/ 	.word	0x00008140
        /*0628*/ 	.word	0x00000000
        /*062c*/ 	.word	0x00000050
        /*0630*/ 	.short	0x010a
        /*0632*/ 	.byte	0xff
	.zero		1


	//   ....[82]....
        /*0634*/ 	.word	0x000081a0
        /*0638*/ 	.word	0x00000000
        /*063c*/ 	.word	0x00000060
        /*0640*/ 	.short	0x010a
        /*0642*/ 	.byte	0xff
	.zero		1


	//   ....[83]....
        /*0644*/ 	.word	0x000081f0
        /*0648*/ 	.word	0x00000000
        /*064c*/ 	.word	0x00000050
        /*0650*/ 	.short	0x010a
        /*0652*/ 	.byte	0xff
	.zero		1


	//   ....[84]....
        /*0654*/ 	.word	0x00008250
        /*0658*/ 	.word	0x00000002
        /*065c*/ 	.word	0x00000090
        /*0660*/ 	.short	0x010a
        /*0662*/ 	.byte	0xff
	.zero		1


	//   ....[85]....
        /*0664*/ 	.word	0x000082b0
        /*0668*/ 	.word	0x00000000
        /*066c*/ 	.word	0x00000000
        /*0670*/ 	.short	0x010a
        /*0672*/ 	.byte	0xff
	.zero		1


	//   ....[86]....
        /*0674*/ 	.word	0x00008310
        /*0678*/ 	.word	0x00000000
        /*067c*/ 	.word	0x00000000
        /*0680*/ 	.short	0x010a
        /*0682*/ 	.byte	0xff
	.zero		1


	//   ....[87]....
        /*0684*/ 	.word	0x00008370
        /*0688*/ 	.word	0x00000000
        /*068c*/ 	.word	0x00000000
        /*0690*/ 	.short	0x010a
        /*0692*/ 	.byte	0xff
	.zero		1


	//   ....[88]....
        /*0694*/ 	.word	0x000083d0
        /*0698*/ 	.word	0x00000000
        /*069c*/ 	.word	0x00000000
        /*06a0*/ 	.short	0x010a
        /*06a2*/ 	.byte	0xff
	.zero		1


	//   ....[89]....
        /*06a4*/ 	.word	0x00008430
        /*06a8*/ 	.word	0x00000000
        /*06ac*/ 	.word	0x00000000
        /*06b0*/ 	.short	0x010a
        /*06b2*/ 	.byte	0xff
	.zero		1


	//   ....[90]....
        /*06b4*/ 	.word	0x00008480
        /*06b8*/ 	.word	0x00000000
        /*06bc*/ 	.word	0x00000050
        /*06c0*/ 	.short	0x010a
        /*06c2*/ 	.byte	0xff
	.zero		1


	//   ....[91]....
        /*06c4*/ 	.word	0x000084e0
        /*06c8*/ 	.word	0x00000000
        /*06cc*/ 	.word	0x00000048
        /*06d0*/ 	.short	0x010a
        /*06d2*/ 	.byte	0xff
	.zero		1


	//   ....[92]....
        /*06d4*/ 	.word	0x00008540
        /*06d8*/ 	.word	0x00000000
        /*06dc*/ 	.word	0x00000030
        /*06e0*/ 	.short	0x010a
        /*06e2*/ 	.byte	0xff
	.zero		1


	//   ....[93]....
        /*06e4*/ 	.word	0x000085a0
        /*06e8*/ 	.word	0x00000000
        /*06ec*/ 	.word	0x00000000
        /*06f0*/ 	.short	0x010a
        /*06f2*/ 	.byte	0xff
	.zero		1


	//   ....[94]....
        /*06f4*/ 	.word	0x000085f0
        /*06f8*/ 	.word	0x00000000
        /*06fc*/ 	.word	0x00000050
        /*0700*/ 	.short	0x010a
        /*0702*/ 	.byte	0xff
	.zero		1


	//   ....[95]....
        /*0704*/ 	.word	0x00008640
        /*0708*/ 	.word	0x00000000
        /*070c*/ 	.word	0x00000020
        /*0710*/ 	.short	0x010a
        /*0712*/ 	.byte	0xff
	.zero		1


	//   ....[96]....
        /*0714*/ 	.word	0x00008690
        /*0718*/ 	.word	0x00000011
        /*071c*/ 	.word	0x00000070
        /*0720*/ 	.short	0x010a
        /*0722*/ 	.byte	0xff
	.zero		1


	//----- nvinfo : EIATTR_NUM_MBARRIERS
	.align		4
.L_47:
        /*0724*/ 	.byte	0x03, 0x38
        /*0726*/ 	.short	0x001a


	//----- nvinfo : EIATTR_EXIT_INSTR_OFFSETS
	.align		4
        /*0728*/ 	.byte	0x04, 0x1c
        /*072a*/ 	.short	(.L_49 - .L_48)


	//   ....[0]....
.L_48:
        /*072c*/ 	.word	0x00002760


	//   ....[1]....
        /*0730*/ 	.word	0x00002c50


	//   ....[2]....
        /*0734*/ 	.word	0x00002cb0


	//   ....[3]....
        /*0738*/ 	.word	0x00004070


	//   ....[4]....
        /*073c*/ 	.word	0x00004f40


	//   ....[5]....
        /*0740*/ 	.word	0x00004f80


	//   ....[6]....
        /*0744*/ 	.word	0x00007de0


	//   ....[7]....
        /*0748*/ 	.word	0x00007e60


	//   ....[8]....
        /*074c*/ 	.word	0x00007e90


	//   ....[9]....
        /*0750*/ 	.word	0x00007ec0


	//----- nvinfo : EIATTR_MAX_THREADS
	.align		4
.L_49:
        /*0754*/ 	.byte	0x04, 0x05
        /*0756*/ 	.short	(.L_51 - .L_50)
.L_50:
        /*0758*/ 	.word	0x00000100
        /*075c*/ 	.word	0x00000001
        /*0760*/ 	.word	0x00000001


	//----- nvinfo : EIATTR_CRS_STACK_SIZE
	.align		4
.L_51:
        /*0764*/ 	.byte	0x04, 0x1e
        /*0766*/ 	.short	(.L_53 - .L_52)
.L_52:
        /*0768*/ 	.word	0x00000000


	//----- nvinfo : EIATTR_CBANK_PARAM_SIZE
	.align		4
.L_53:
        /*076c*/ 	.byte	0x03, 0x19
        /*076e*/ 	.short	0x0800


	//----- nvinfo : EIATTR_PARAM_CBANK
	.align		4
        /*0770*/ 	.byte	0x04, 0x0a
        /*0772*/ 	.short	(.L_55 - .L_54)
	.align		4
.L_54:
        /*0774*/ 	.word	index@(.nv.constant0._ZN7cutlass13device_kernelINS_4gemm6kernel13GemmUniversalIN4cute5tupleIJiiiiEEENS1_10collective13CollectiveMmaINS1_35MainloopSm100TmaUmmaWarpSpecializedILi2ELi2ELi4ENS5_IJNS4_1CILi1EEESB_SB_EEEEENS5_IJNSA_ILi64EEENSA_ILi112EEENSA_ILi256EEEEEENS_10bfloat16_tENS5_IJlSB_lEEESI_SJ_NS4_8TiledMMAINS4_8MMA_AtomIJNS4_20SM100_MMA_F16BF16_SSISI_SI_fLi64ELi112ELNS4_4UMMA5MajorE0ELSO_0ELNSN_7ScaleInE0ELSP_0EEEEEENS4_6LayoutISC_NS5_IJNSA_ILi0EEEST_ST_EEEEENS5_IJNS4_10UnderscoreESW_SW_EEEEENS4_13SM90_TMA_LOADENS4_14ComposedLayoutINS4_7SwizzleILi3ELi4ELi3EEENS4_18smem_ptr_flag_bitsILi16EEENSS_INS5_IJNSA_ILi8EEESE_EEENS5_IJSE_SB_EEEEEEEvNS4_8identityESZ_S19_vS1A_EENS_8epilogue10collective18CollectiveEpilogueINS1C_23Sm100TmaWarpSpecializedILi2ELi1ELi56ELb1ELb0EEEJSH_NS5_IJNSS_ISE_SB_EENSS_ISF_SB_EEEEESI_SJ_SI_SJ_NS1C_6fusion15FusionCallbacksIS1G_NS1K_17LinearCombinationISI_fSI_fLNS_15FloatRoundStyleE2EEESH_S1J_JEEENS4_5SM1004TMEM4LOAD26SM100_TMEM_LOAD_16dp256b2xESZ_NS10_INS11_ILi1ELi4ELi3EEES14_NSS_INS5_IJS15_NSA_ILi16EEEEEENS5_IJS1V_SB_EEEEEEENS4_17SM75_U32x4_LDSM_NENS4_14SM90_TMA_STOREES1Z_NS4_17SM90_U32x4_STSM_NENS4_39AutoVectorizingCopyWithAssumedAlignmentILi128EEEEEEvvEEEEvNT_6ParamsE)
        /*0778*/ 	.short	0x0380
        /*077a*/ 	.short	0x0800


	//----- nvinfo : EIATTR_SW_WAR
	.align		4
.L_55:
        /*077c*/ 	.byte	0x04, 0x36
        /*077e*/ 	.short	(.L_57 - .L_56)
.L_56:
        /*0780*/ 	.word	0x00000008
.L_57:


//--------------------- .nv.callgraph             --------------------------
	.section	.nv.callgraph,"",@"SHT_CUDA_CALLGRAPH"
	.align	4
	.sectionentsize	8
	.align		4
        /*0000*/ 	.word	0x00000000
	.align		4
        /*0004*/ 	.word	0xffffffff
	.align		4
        /*0008*/ 	.word	index@(_ZN7cutlass13device_kernelINS_4gemm6kernel13GemmUniversalIN4cute5tupleIJiiiiEEENS1_10collective13CollectiveMmaINS1_35MainloopSm100TmaUmmaWarpSpecializedILi2ELi2ELi4ENS5_IJNS4_1CILi1EEESB_SB_EEEEENS5_IJNSA_ILi64EEENSA_ILi112EEENSA_ILi256EEEEEENS_10bfloat16_tENS5_IJlSB_lEEESI_SJ_NS4_8TiledMMAINS4_8MMA_AtomIJNS4_20SM100_MMA_F16BF16_SSISI_SI_fLi64ELi112ELNS4_4UMMA5MajorE0ELSO_0ELNSN_7ScaleInE0ELSP_0EEEEEENS4_6LayoutISC_NS5_IJNSA_ILi0EEEST_ST_EEEEENS5_IJNS4_10UnderscoreESW_SW_EEEEENS4_13SM90_TMA_LOADENS4_14ComposedLayoutINS4_7SwizzleILi3ELi4ELi3EEENS4_18smem_ptr_flag_bitsILi16EEENSS_INS5_IJNSA_ILi8EEESE_EEENS5_IJSE_SB_EEEEEEEvNS4_8identityESZ_S19_vS1A_EENS_8epilogue10collective18CollectiveEpilogueINS1C_23Sm100TmaWarpSpecializedILi2ELi1ELi56ELb1ELb0EEEJSH_NS5_IJNSS_ISE_SB_EENSS_ISF_SB_EEEEESI_SJ_SI_SJ_NS1C_6fusion15FusionCallbacksIS1G_NS1K_17LinearCombinationISI_fSI_fLNS_15FloatRoundStyleE2EEESH_S1J_JEEENS4_5SM1004TMEM4LOAD26SM100_TMEM_LOAD_16dp256b2xESZ_NS10_INS11_ILi1ELi4ELi3EEES14_NSS_INS5_IJS15_NSA_ILi16EEEEEENS5_IJS1V_SB_EEEEEEENS4_17SM75_U32x4_LDSM_NENS4_14SM90_TMA_STOREES1Z_NS4_17SM90_U32x4_STSM_NENS4_39AutoVectorizingCopyWithAssumedAlignmentILi128EEEEEEvvEEEEvNT_6ParamsE)
	.align		4
        /*000c*/ 	.word	index@(__assertfail)
	.align		4
        /*0010*/ 	.word	0x00000000
	.align		4
        /*0014*/ 	.word	0xfffffffe
	.align		4
        /*0018*/ 	.word	0x00000000
	.align		4
        /*001c*/ 	.word	0xfffffffd
	.align		4
        /*0020*/ 	.word	0x00000000
	.align		4
        /*0024*/ 	.word	0xfffffffc


//--------------------- .nv.constant4             --------------------------
	.section	.nv.constant4,"a",@progbits
	.align	8
	.align		8
.nv.constant4:
        /*0000*/ 	.dword	__assertfail
	.align		8
        /*0008*/ 	.dword	__unnamed_1
	.align		8
        /*0010*/ 	.dword	__unnamed_2
	.align		8
        /*0018*/ 	.dword	_ZN40_INTERNAL_4d29524d_4_k_cu_d826bffc_183904cuda3std3__45__cpo5beginE
	.align		8
        /*0020*/ 	.dword	_ZN40_INTERNAL_4d29524d_4_k_cu_d826bffc_183904cuda3std3__45__cpo3endE
	.align		8
        /*0028*/ 	.dword	_ZN40_INTERNAL_4d29524d_4_k_cu_d826bffc_183904cuda3std3__45__cpo6cbeginE
	.align		8
        /*0030*/ 	.dword	_ZN40_INTERNAL_4d29524d_4_k_cu_d826bffc_183904cuda3std3__45__cpo4cendE
	.align		8
        /*0038*/ 	.dword	_ZN40_INTERNAL_4d29524d_4_k_cu_d826bffc_183904cuda3std3__442_GLOBAL__N__4d29524d_4_k_cu_d826bffc_183906ignoreE
	.align		8
        /*0040*/ 	.dword	_ZN40_INTERNAL_4d29524d_4_k_cu_d826bffc_183904cuda3std3__419piecewise_constructE
	.align		8
        /*0048*/ 	.dword	_ZN40_INTERNAL_4d29524d_4_k_cu_d826bffc_183904cuda3std3__48in_placeE
	.align		8
        /*0050*/ 	.dword	_ZN40_INTERNAL_4d29524d_4_k_cu_d826bffc_183904cuda3std6ranges3__45__cpo4swapE
	.align		8
        /*0058*/ 	.dword	_ZN40_INTERNAL_4d29524d_4_k_cu_d826bffc_183904cuda3std6ranges3__45__cpo9iter_moveE
	.align		8
        /*0060*/ 	.dword	_ZN40_INTERNAL_4d29524d_4_k_cu_d826bffc_183904cute7productE
	.align		8
        /*0068*/ 	.dword	_ZN40_INTERNAL_4d29524d_4_k_cu_d826bffc_183904cute1_E
	.align		8
        /*0070*/ 	.dword	$str$25
	.align		8
        /*0078*/ 	.dword	$str$26
	.align		8
        /*0080*/ 	.dword	$str$27
	.align		8
        /*0088*/ 	.dword	$str$28


//--------------------- .text._ZN7cutlass13device_kernelINS_4gemm6kernel13GemmUniversalIN4cute5tupleIJiiiiEEENS1_10collective13CollectiveMmaINS1_35MainloopSm100TmaUmmaWarpSpecializedILi2ELi2ELi4ENS5_IJNS4_1CILi1EEESB_SB_EEEEENS5_IJNSA_ILi64EEENSA_ILi112EEENSA_ILi256EEEEEENS_10bfloat16_tENS5_IJlSB_lEEESI_SJ_NS4_8TiledMMAINS4_8MMA_AtomIJNS4_20SM100_MMA_F16BF16_SSISI_SI_fLi64ELi112ELNS4_4UMMA5MajorE0ELSO_0ELNSN_7ScaleInE0ELSP_0EEEEEENS4_6LayoutISC_NS5_IJNSA_ILi0EEEST_ST_EEEEENS5_IJNS4_10UnderscoreESW_SW_EEEEENS4_13SM90_TMA_LOADENS4_14ComposedLayoutINS4_7SwizzleILi3ELi4ELi3EEENS4_18smem_ptr_flag_bitsILi16EEENSS_INS5_IJNSA_ILi8EEESE_EEENS5_IJSE_SB_EEEEEEEvNS4_8identityESZ_S19_vS1A_EENS_8epilogue10collective18CollectiveEpilogueINS1C_23Sm100TmaWarpSpecializedILi2ELi1ELi56ELb1ELb0EEEJSH_NS5_IJNSS_ISE_SB_EENSS_ISF_SB_EEEEESI_SJ_SI_SJ_NS1C_6fusion15FusionCallbacksIS1G_NS1K_17LinearCombinationISI_fSI_fLNS_15FloatRoundStyleE2EEESH_S1J_JEEENS4_5SM1004TMEM4LOAD26SM100_TMEM_LOAD_16dp256b2xESZ_NS10_INS11_ILi1ELi4ELi3EEES14_NSS_INS5_IJS15_NSA_ILi16EEEEEENS5_IJS1V_SB_EEEEEEENS4_17SM75_U32x4_LDSM_NENS4_14SM90_TMA_STOREES1Z_NS4_17SM90_U32x4_STSM_NENS4_39AutoVectorizingCopyWithAssumedAlignmentILi128EEEEEEvvEEEEvNT_6ParamsE --------------------------
	.section	.text._ZN7cutlass13device_kernelINS_4gemm6kernel13GemmUniversalIN4cute5tupleIJiiiiEEENS1_10collective13CollectiveMmaINS1_35MainloopSm100TmaUmmaWarpSpecializedILi2ELi2ELi4ENS5_IJNS4_1CILi1EEESB_SB_EEEEENS5_IJNSA_ILi64EEENSA_ILi112EEENSA_ILi256EEEEEENS_10bfloat16_tENS5_IJlSB_lEEESI_SJ_NS4_8TiledMMAINS4_8MMA_AtomIJNS4_20SM100_MMA_F16BF16_SSISI_SI_fLi64ELi112ELNS4_4UMMA5MajorE0ELSO_0ELNSN_7ScaleInE0ELSP_0EEEEEENS4_6LayoutISC_NS5_IJNSA_ILi0EEEST_ST_EEEEENS5_IJNS4_10UnderscoreESW_SW_EEEEENS4_13SM90_TMA_LOADENS4_14ComposedLayoutINS4_7SwizzleILi3ELi4ELi3EEENS4_18smem_ptr_flag_bitsILi16EEENSS_INS5_IJNSA_ILi8EEESE_EEENS5_IJSE_SB_EEEEEEEvNS4_8identityESZ_S19_vS1A_EENS_8epilogue10collective18CollectiveEpilogueINS1C_23Sm100TmaWarpSpecializedILi2ELi1ELi56ELb1ELb0EEEJSH_NS5_IJNSS_ISE_SB_EENSS_ISF_SB_EEEEESI_SJ_SI_SJ_NS1C_6fusion15FusionCallbacksIS1G_NS1K_17LinearCombinationISI_fSI_fLNS_15FloatRoundStyleE2EEESH_S1J_JEEENS4_5SM1004TMEM4LOAD26SM100_TMEM_LOAD_16dp256b2xESZ_NS10_INS11_ILi1ELi4ELi3EEES14_NSS_INS5_IJS15_NSA_ILi16EEEEEENS5_IJS1V_SB_EEEEEEENS4_17SM75_U32x4_LDSM_NENS4_14SM90_TMA_STOREES1Z_NS4_17SM90_U32x4_STSM_NENS4_39AutoVectorizingCopyWithAssumedAlignmentILi128EEEEEEvvEEEEvNT_6ParamsE,"ax",@progbits
	.align	128
.text._ZN7cutlass13device_kernelINS_4gemm6kernel13GemmUniversalIN4cute5tupleIJiiiiEEENS1_10collective13CollectiveMmaINS1_35MainloopSm100TmaUmmaWarpSpecializedILi2ELi2ELi4ENS5_IJNS4_1CILi1EEESB_SB_EEEEENS5_IJNSA_ILi64EEENSA_ILi112EEENSA_ILi256EEEEEENS_10bfloat16_tENS5_IJlSB_lEEESI_SJ_NS4_8TiledMMAINS4_8MMA_AtomIJNS4_20SM100_MMA_F16BF16_SSISI_SI_fLi64ELi112ELNS4_4UMMA5MajorE0ELSO_0ELNSN_7ScaleInE0ELSP_0EEEEEENS4_6LayoutISC_NS5_IJNSA_ILi0EEEST_ST_EEEEENS5_IJNS4_10UnderscoreESW_SW_EEEEENS4_13SM90_TMA_LOADENS4_14ComposedLayoutINS4_7SwizzleILi3ELi4ELi3EEENS4_18smem_ptr_flag_bitsILi16EEENSS_INS5_IJNSA_ILi8EEESE_EEENS5_IJSE_SB_EEEEEEEvNS4_8identityESZ_S19_vS1A_EENS_8epilogue10collective18CollectiveEpilogueINS1C_23Sm100TmaWarpSpecializedILi2ELi1ELi56ELb1ELb0EEEJSH_NS5_IJNSS_ISE_SB_EENSS_ISF_SB_EEEEESI_SJ_SI_SJ_NS1C_6fusion15FusionCallbacksIS1G_NS1K_17LinearCombinationISI_fSI_fLNS_15FloatRoundStyleE2EEESH_S1J_JEEENS4_5SM1004TMEM4LOAD26SM100_TMEM_LOAD_16dp256b2xESZ_NS10_INS11_ILi1ELi4ELi3EEES14_NSS_INS5_IJS15_NSA_ILi16EEEEEENS5_IJS1V_SB_EEEEEEENS4_17SM75_U32x4_LDSM_NENS4_14SM90_TMA_STOREES1Z_NS4_17SM90_U32x4_STSM_NENS4_39AutoVectorizingCopyWithAssumedAlignmentILi128EEEEEEvvEEEEvNT_6ParamsE:
        .type           _ZN7cutlass13device_kernelINS_4gemm6kernel13GemmUniversalIN4cute5tupleIJiiiiEEENS1_10collective13CollectiveMmaINS1_35MainloopSm100TmaUmmaWarpSpecializedILi2ELi2ELi4ENS5_IJNS4_1CILi1EEESB_SB_EEEEENS5_IJNSA_ILi64EEENSA_ILi112EEENSA_ILi256EEEEEENS_10bfloat16_tENS5_IJlSB_lEEESI_SJ_NS4_8TiledMMAINS4_8MMA_AtomIJNS4_20SM100_MMA_F16BF16_SSISI_SI_fLi64ELi112ELNS4_4UMMA5MajorE0ELSO_0ELNSN_7ScaleInE0ELSP_0EEEEEENS4_6LayoutISC_NS5_IJNSA_ILi0EEEST_ST_EEEEENS5_IJNS4_10UnderscoreESW_SW_EEEEENS4_13SM90_TMA_LOADENS4_14ComposedLayoutINS4_7SwizzleILi3ELi4ELi3EEENS4_18smem_ptr_flag_bitsILi16EEENSS_INS5_IJNSA_ILi8EEESE_EEENS5_IJSE_SB_EEEEEEEvNS4_8identityESZ_S19_vS1A_EENS_8epilogue10collective18CollectiveEpilogueINS1C_23Sm100TmaWarpSpecializedILi2ELi1ELi56ELb1ELb0EEEJSH_NS5_IJNSS_ISE_SB_EENSS_ISF_SB_EEEEESI_SJ_SI_SJ_NS1C_6fusion15FusionCallbacksIS1G_NS1K_17LinearCombinationISI_fSI_fLNS_15FloatRoundStyleE2EEESH_S1J_JEEENS4_5SM1004TMEM4LOAD26SM100_TMEM_LOAD_16dp256b2xESZ_NS10_INS11_ILi1ELi4ELi3EEES14_NSS_INS5_IJS15_NSA_ILi16EEEEEENS5_IJS1V_SB_EEEEEEENS4_17SM75_U32x4_LDSM_NENS4_14SM90_TMA_STOREES1Z_NS4_17SM90_U32x4_STSM_NENS4_39AutoVectorizingCopyWithAssumedAlignmentILi128EEEEEEvvEEEEvNT_6ParamsE,@function
        .size           _ZN7cutlass13device_kernelINS_4gemm6kernel13GemmUniversalIN4cute5tupleIJiiiiEEENS1_10collective13CollectiveMmaINS1_35MainloopSm100TmaUmmaWarpSpecializedILi2ELi2ELi4ENS5_IJNS4_1CILi1EEESB_SB_EEEEENS5_IJNSA_ILi64EEENSA_ILi112EEENSA_ILi256EEEEEENS_10bfloat16_tENS5_IJlSB_lEEESI_SJ_NS4_8TiledMMAINS4_8MMA_AtomIJNS4_20SM100_MMA_F16BF16_SSISI_SI_fLi64ELi112ELNS4_4UMMA5MajorE0ELSO_0ELNSN_7ScaleInE0ELSP_0EEEEEENS4_6LayoutISC_NS5_IJNSA_ILi0EEEST_ST_EEEEENS5_IJNS4_10UnderscoreESW_SW_EEEEENS4_13SM90_TMA_LOADENS4_14ComposedLayoutINS4_7SwizzleILi3ELi4ELi3EEENS4_18smem_ptr_flag_bitsILi16EEENSS_INS5_IJNSA_ILi8EEESE_EEENS5_IJSE_SB_EEEEEEEvNS4_8identityESZ_S19_vS1A_EENS_8epilogue10collective18CollectiveEpilogueINS1C_23Sm100TmaWarpSpecializedILi2ELi1ELi56ELb1ELb0EEEJSH_NS5_IJNSS_ISE_SB_EENSS_ISF_SB_EEEEESI_SJ_SI_SJ_NS1C_6fusion15FusionCallbacksIS1G_NS1K_17LinearCombinationISI_fSI_fLNS_15FloatRoundStyleE2EEESH_S1J_JEEENS4_5SM1004TMEM4LOAD26SM100_TMEM_LOAD_16dp256b2xESZ_NS10_INS11_ILi1ELi4ELi3EEES14_NSS_INS5_IJS15_NSA_ILi16EEEEEENS5_IJS1V_SB_EEEEEEENS4_17SM75_U32x4_LDSM_NENS4_14SM90_TMA_STOREES1Z_NS4_17SM90_U32x4_STSM_NENS4_39AutoVectorizingCopyWithAssumedAlignmentILi128EEEEEEvvEEEEvNT_6ParamsE,(.L_x_137 - _ZN7cutlass13device_kernelINS_4gemm6kernel13GemmUniversalIN4cute5tupleIJiiiiEEENS1_10collective13CollectiveMmaINS1_35MainloopSm100TmaUmmaWarpSpecializedILi2ELi2ELi4ENS5_IJNS4_1CILi1EEESB_SB_EEEEENS5_IJNSA_ILi64EEENSA_ILi112EEENSA_ILi256EEEEEENS_10bfloat16_tENS5_IJlSB_lEEESI_SJ_NS4_8TiledMMAINS4_8MMA_AtomIJNS4_20SM100_MMA_F16BF16_SSISI_SI_fLi64ELi112ELNS4_4UMMA5MajorE0ELSO_0ELNSN_7ScaleInE0ELSP_0EEEEEENS4_6LayoutISC_NS5_IJNSA_ILi0EEEST_ST_EEEEENS5_IJNS4_10UnderscoreESW_SW_EEEEENS4_13SM90_TMA_LOADENS4_14ComposedLayoutINS4_7SwizzleILi3ELi4ELi3EEENS4_18smem_ptr_flag_bitsILi16EEENSS_INS5_IJNSA_ILi8EEESE_EEENS5_IJSE_SB_EEEEEEEvNS4_8identityESZ_S19_vS1A_EENS_8epilogue10collective18CollectiveEpilogueINS1C_23Sm100TmaWarpSpecializedILi2ELi1ELi56ELb1ELb0EEEJSH_NS5_IJNSS_ISE_SB_EENSS_ISF_SB_EEEEESI_SJ_SI_SJ_NS1C_6fusion15FusionCallbacksIS1G_NS1K_17LinearCombinationISI_fSI_fLNS_15FloatRoundStyleE2EEESH_S1J_JEEENS4_5SM1004TMEM4LOAD26SM100_TMEM_LOAD_16dp256b2xESZ_NS10_INS11_ILi1ELi4ELi3EEES14_NSS_INS5_IJS15_NSA_ILi16EEEEEENS5_IJS1V_SB_EEEEEEENS4_17SM75_U32x4_LDSM_NENS4_14SM90_TMA_STOREES1Z_NS4_17SM90_U32x4_STSM_NENS4_39AutoVectorizingCopyWithAssumedAlignmentILi128EEEEEEvvEEEEvNT_6ParamsE)
        .other          _ZN7cutlass13device_kernelINS_4gemm6kernel13GemmUniversalIN4cute5tupleIJiiiiEEENS1_10collective13CollectiveMmaINS1_35MainloopSm100TmaUmmaWarpSpecializedILi2ELi2ELi4ENS5_IJNS4_1CILi1EEESB_SB_EEEEENS5_IJNSA_ILi64EEENSA_ILi112EEENSA_ILi256EEEEEENS_10bfloat16_tENS5_IJlSB_lEEESI_SJ_NS4_8TiledMMAINS4_8MMA_AtomIJNS4_20SM100_MMA_F16BF16_SSISI_SI_fLi64ELi112ELNS4_4UMMA5MajorE0ELSO_0ELNSN_7ScaleInE0ELSP_0EEEEEENS4_6LayoutISC_NS5_IJNSA_ILi0EEEST_ST_EEEEENS5_IJNS4_10UnderscoreESW_SW_EEEEENS4_13SM90_TMA_LOADENS4_14ComposedLayoutINS4_7SwizzleILi3ELi4ELi3EEENS4_18smem_ptr_flag_bitsILi16EEENSS_INS5_IJNSA_ILi8EEESE_EEENS5_IJSE_SB_EEEEEEEvNS4_8identityESZ_S19_vS1A_EENS_8epilogue10collective18CollectiveEpilogueINS1C_23Sm100TmaWarpSpecializedILi2ELi1ELi56ELb1ELb0EEEJSH_NS5_IJNSS_ISE_SB_EENSS_ISF_SB_EEEEESI_SJ_SI_SJ_NS1C_6fusion15FusionCallbacksIS1G_NS1K_17LinearCombinationISI_fSI_fLNS_15FloatRoundStyleE2EEESH_S1J_JEEENS4_5SM1004TMEM4LOAD26SM100_TMEM_LOAD_16dp256b2xESZ_NS10_INS11_ILi1ELi4ELi3EEES14_NSS_INS5_IJS15_NSA_ILi16EEEEEENS5_IJS1V_SB_EEEEEEENS4_17SM75_U32x4_LDSM_NENS4_14SM90_TMA_STOREES1Z_NS4_17SM90_U32x4_STSM_NENS4_39AutoVectorizingCopyWithAssumedAlignmentILi128EEEEEEvvEEEEvNT_6ParamsE,@"STO_CUDA_ENTRY STV_DEFAULT"
_ZN7cutlass13device_kernelINS_4gemm6kernel13GemmUniversalIN4cute5tupleIJiiiiEEENS1_10collective13CollectiveMmaINS1_35MainloopSm100TmaUmmaWarpSpecializedILi2ELi2ELi4ENS5_IJNS4_1CILi1EEESB_SB_EEEEENS5_IJNSA_ILi64EEENSA_ILi112EEENSA_ILi256EEEEEENS_10bfloat16_tENS5_IJlSB_lEEESI_SJ_NS4_8TiledMMAINS4_8MMA_AtomIJNS4_20SM100_MMA_F16BF16_SSISI_SI_fLi64ELi112ELNS4_4UMMA5MajorE0ELSO_0ELNSN_7ScaleInE0ELSP_0EEEEEENS4_6LayoutISC_NS5_IJNSA_ILi0EEEST_ST_EEEEENS5_IJNS4_10UnderscoreESW_SW_EEEEENS4_13SM90_TMA_LOADENS4_14ComposedLayoutINS4_7SwizzleILi3ELi4ELi3EEENS4_18smem_ptr_flag_bitsILi16EEENSS_INS5_IJNSA_ILi8EEESE_EEENS5_IJSE_SB_EEEEEEEvNS4_8identityESZ_S19_vS1A_EENS_8epilogue10collective18CollectiveEpilogueINS1C_23Sm100TmaWarpSpecializedILi2ELi1ELi56ELb1ELb0EEEJSH_NS5_IJNSS_ISE_SB_EENSS_ISF_SB_EEEEESI_SJ_SI_SJ_NS1C_6fusion15FusionCallbacksIS1G_NS1K_17LinearCombinationISI_fSI_fLNS_15FloatRoundStyleE2EEESH_S1J_JEEENS4_5SM1004TMEM4LOAD26SM100_TMEM_LOAD_16dp256b2xESZ_NS10_INS11_ILi1ELi4ELi3EEES14_NSS_INS5_IJS15_NSA_ILi16EEEEEENS5_IJS1V_SB_EEEEEEENS4_17SM75_U32x4_LDSM_NENS4_14SM90_TMA_STOREES1Z_NS4_17SM90_U32x4_STSM_NENS4_39AutoVectorizingCopyWithAssumedAlignmentILi128EEEEEEvvEEEEvNT_6ParamsE:
[----:B------:R-:W1:Y:S01]  /*0000*/  LDC R1, c[0x0][0x37c] ;  /* 0x0000df00ff017b82 */ /* 0x000e620000000800 */
[----:B------:R-:W2:Y:S01]  /*0010*/  S2R R153, SR_TID.X ;  /* 0x0000000000997919 */ /* 0x000ea20000002100 */
[----:B------:R-:W3:Y:S01]  /*0020*/  LDCU.64 UR8, c[0x0][0x890] ;  /* 0x00011200ff0877ac */ /* 0x000ee20008000a00 */
[----:B------:R-:W-:Y:S02]  /*0030*/  PRMT R142, RZ, 0x7610, R142 ;  /* 0x00007610ff8e7816 */ /* 0x000fe4000000008e */
[----:B------:R-:W-:Y:S01]  /*0040*/  ELECT P5, URZ, PT ;  /* 0x0000000000ff782f */ /* 0x000fe200038a0000 */
[----:B------:R-:W4:Y:S01]  /*0050*/  LDCU.64 UR46, c[0x0][0x358] ;  /* 0x00006b00ff2e77ac */ /* 0x000f220008000a00 */
[----:B---3--:R-:W-:-:S04]  /*0060*/  UISETP.NE.U32.AND UP0, UPT, UR8, URZ, UPT ;  /* 0x000000ff0800728c */ /* 0x008fc8000bf05070 */
[----:B------:R-:W-:Y:S01]  /*0070*/  UISETP.NE.AND.EX UP0, UPT, UR9, URZ, UPT, UP0 ;  /* 0x000000ff0900728c */ /* 0x000fe2000bf05300 */
[----:B--2---:R-:W-:-:S05]  /*0080*/  SHF.R.U32.HI R147, RZ, 0x5, R153 ;  /* 0x00000005ff937819 */ /* 0x004fca0000011699 */
[----:B------:R-:W2:Y:S02]  /*0090*/  SHFL.IDX PT, R0, R147, RZ, 0x1f ;  /* 0x00001fff93007589 */ /* 0x000ea400000e0000 */
[----:B--2---:R-:W-:Y:S01]  /*00a0*/  R2UR UR10, R0 ;  /* 0x00000000000a72ca */ /* 0x004fe200000e0000 */
[----:B-1--4-:R-:W-:-:S14]  /*00b0*/  BRA.U UP0, `(.L_x_0) ;  /* 0x00000001002c7547 */ /* 0x012fdc000b800000 */
[----:B------:R-:W1:Y:S02]  /*00c0*/  LDCU.64 UR4, c[0x0][0x888] ;  /* 0x00011100ff0477ac */ /* 0x000e640008000a00 */
[----:B-1----:R-:W-:-:S04]  /*00d0*/  UISETP.NE.U32.AND UP0, UPT, UR4, URZ, UPT ;  /* 0x000000ff0400728c */ /* 0x002fc8000bf05070 */
[----:B------:R-:W-:-:S09]  /*00e0*/  UISETP.NE.AND.EX UP0, UPT, UR5, URZ, UPT, UP0 ;  /* 0x000000ff0500728c */ /* 0x000fd2000bf05300 */
[----:B------:R-:W-:Y:S05]  /*00f0*/  BRA.U !UP0, `(.L_x_1) ;  /* 0x0000000108107547 */ /* 0x000fea000b800000 */
[----:B------:R-:W1:Y:S02]  /*0100*/  LDC.64 R2, c[0x0][0x888] ;  /* 0x00022200ff027b82 */ /* 0x000e640000000a00 */
[----:B-1----:R1:W5:Y:S01]  /*0110*/  LDG.E R83, desc[UR46][R2.64] ;  /* 0x0000002e02537981 */ /* 0x002362000c1e1900 */
[----:B------:R-:W-:Y:S01]  /*0120*/  HFMA2 R142, -RZ, RZ, 0, 5.9604644775390625e-08 ;  /* 0x00000001ff8e7431 */ /* 0x000fe200000001ff */
[----:B------:R-:W-:Y:S05]  /*0130*/  BRA `(.L_x_0) ;  /* 0x00000000000c7947 */ /* 0x000fea0003800000 */
.L_x_1:
[----:B------:R-:W1:Y:S01]  /*0140*/  LDCU UR4, c[0x0][0x880] ;  /* 0x00011000ff0477ac */ /* 0x000e620008000800 */
[----:B------:R-:W-:Y:S01]  /*0150*/  HFMA2 R142, -RZ, RZ, 0, 5.9604644775390625e-08 ;  /* 0x00000001ff8e7431 */ /* 0x000fe200000001ff */
[----:B-1----:R-:W-:-:S07]  /*0160*/  MOV R83, UR4 ;  /* 0x0000000400537c02 */ /* 0x002fce0008000f00 */
.L_x_0:
[----:B------:R-:W2:Y:S02]  /*0170*/  LDCU.64 UR4, c[0x0][0x8b0] ;  /* 0x00011600ff0477ac */ /* 0x000ea40008000a00 */
[----:B--2---:R-:W-:-:S04]  /*0180*/  UISETP.NE.U32.AND UP0, UPT, UR4, URZ, UPT ;  /* 0x000000ff0400728c */ /* 0x004fc8000bf05070 */
[----:B------:R-:W-:-:S09]  /*0190*/  UISETP.NE.AND.EX UP0, UPT, UR5, URZ, UPT, UP0 ;  /* 0x000000ff0500728c */ /* 0x000fd2000bf05300 */
[----:B------:R-:W-:Y:S05]  /*01a0*/  BRA.U UP0, `(.L_x_2) ;  /* 0x0000000100247547 */ /* 0x000fea000b800000 */
[----:B------:R-:W2:Y:S02]  /*01b0*/  LDCU.64 UR4, c[0x0][0x8a8] ;  /* 0x00011500ff0477ac */ /* 0x000ea40008000a00 */
[----:B--2---:R-:W-:-:S04]  /*01c0*/  UISETP.NE.U32.AND UP0, UPT, UR4, URZ, UPT ;  /* 0x000000ff0400728c */ /* 0x004fc8000bf05070 */
[----:B------:R-:W-:-:S09]  /*01d0*/  UISETP.NE.AND.EX UP0, UPT, UR5, URZ, UPT, UP0 ;  /* 0x000000ff0500728c */ /* 0x000fd2000bf05300 */
[----:B------:R-:W-:Y:S05]  /*01e0*/  BRA.U !UP0, `(.L_x_3) ;  /* 0x00000001080c7547 */ /* 0x000fea000b800000 */
[----:B-1----:R-:W1:Y:S02]  /*01f0*/  LDC.64 R2, c[0x0][0x8a8] ;  /* 0x00022a00ff027b82 */ /* 0x002e640000000a00 */
[----:B-1----:R2:W5:Y:S01]  /*0200*/  LDG.E R82, desc[UR46][R2.64] ;  /* 0x0000002e02527981 */ /* 0x002562000c1e1900 */
[----:B------:R-:W-:Y:S05]  /*0210*/  BRA `(.L_x_2) ;  /* 0x0000000000087947 */ /* 0x000fea0003800000 */
.L_x_3:
[----:B------:R-:W2:Y:S02]  /*0220*/  LDCU UR4, c[0x0][0x8a0] ;  /* 0x00011400ff0477ac */ /* 0x000ea40008000800 */
[----:B--2---:R-:W-:Y:S02]  /*0230*/  MOV R82, UR4 ;  /* 0x0000000400527c02 */ /* 0x004fe40008000f00 */
.L_x_2:
[----:B------:R-:W-:Y:S01]  /*0240*/  IMAD.U32 R0, RZ, RZ, UR10 ;  /* 0x0000000aff007e24 */ /* 0x000fe2000f8e00ff */
[----:B------:R-:W-:Y:S04]  /*0250*/  BSSY.RECONVERGENT B0, `(.L_x_4) ;  /* 0x000000c000007945 */ /* 0x000fe80003800200 */
[C---:B------:R-:W-:Y:S02]  /*0260*/  ISETP.NE.OR P1, PT, R0.reuse, 0x1, !P5 ;  /* 0x000000010000780c */ /* 0x040fe40006f25670 */
[----:B------:R-:W-:-:S11]  /*0270*/  ISETP.NE.OR P0, PT, R0, 0x3, !P5 ;  /* 0x000000030000780c */ /* 0x000fd60006f05670 */
[----:B------:R-:W-:Y:S05]  /*0280*/  @P1 BRA `(.L_x_5) ;  /* 0x0000000000201947 */ /* 0x000fea0003800000 */
[----:B------:R-:W3:Y:S02]  /*0290*/  LDCU.64 UR4, c[0x0][0x348] ;  /* 0x00006900ff0477ac */ /* 0x000ee40008000a00 */
[----:B---3--:R-:W-:Y:S02]  /*02a0*/  UIADD3 UR6, UP1, UPT, UR4, 0x80, URZ ;  /* 0x0000008004067890 */ /* 0x008fe4000ff3e0ff */
[----:B------:R-:W-:Y:S02]  /*02b0*/  UIADD3 UR4, UP0, UPT, UR4, 0x180, URZ ;  /* 0x0000018004047890 */ /* 0x000fe4000ff1e0ff */
[----:B------:R-:W-:Y:S02]  /*02c0*/  UIADD3.X UR7, UPT, UPT, URZ, UR5, URZ, UP1, !UPT ;  /* 0x00000005ff077290 */ /* 0x000fe40008ffe4ff */
[----:B------:R-:W-:-:S07]  /*02d0*/  UIADD3.X UR5, UPT, UPT, URZ, UR5, URZ, UP0, !UPT ;  /* 0x00000005ff057290 */ /* 0x000fce00087fe4ff */
[----:B------:R3:W-:Y:S02]  /*02e0*/  UTMACCTL.PF [UR6] ;  /* 0x00000000060079b9 */ /* 0x0007e40008040000 */
[----:B------:R3:W-:Y:S02]  /*02f0*/  UTMACCTL.PF [UR4] ;  /* 0x00000000040079b9 */ /* 0x0007e40008040000 */
[----:B---3--:R-:W-:Y:S01]  /*0300*/  NOP ;  /* 0x0000000000007918 */ /* 0x008fe20000000000 */
.L_x_5:
[----:B------:R-:W-:Y:S05]  /*0310*/  BSYNC.RECONVERGENT B0 ;  /* 0x0000000000007941 */ /* 0x000fea0003800200 */
.L_x_4:
[----:B------:R-:W-:Y:S04]  /*0320*/  BSSY.RECONVERGENT B0, `(.L_x_6) ;  /* 0x000000a000007945 */ /* 0x000fe80003800200 */
        /* <DEDUP_REMOVED lines=9> */
.L_x_7:
[----:B------:R-:W-:Y:S05]  /*03c0*/  BSYNC.RECONVERGENT B0 ;  /* 0x0000000000007941 */ /* 0x000fea0003800200 */
.L_x_6:
[----:B------:R-:W3:Y:S01]  /*03d0*/  LDCU.64 UR4, c[0x0][0x888] ;  /* 0x00011100ff0477ac */ /* 0x000ee20008000a00 */
[----:B------:R-:W-:Y:S02]  /*03e0*/  UISETP.EQ.U32.AND UP1, UPT, UR8, URZ, UPT ;  /* 0x000000ff0800728c */ /* 0x000fe4000bf22070 */
[----:B------:R-:W-:Y:S02]  /*03f0*/  UPLOP3.LUT UP2, UPT, UPT, UPT, UPT, 0x80, 0x8 ;  /* 0x000000000008789c */ /* 0x000fe40003f4f070 */
[----:B---3--:R-:W-:-:S04]  /*0400*/  UISETP.NE.U32.AND UP0, UPT, UR4, URZ, UPT ;  /* 0x000000ff0400728c */ /* 0x008fc8000bf05070 */
[----:B------:R-:W-:-:S04]  /*0410*/  UISETP.NE.AND.EX UP0, UPT, UR5, URZ, UPT, UP0 ;  /* 0x000000ff0500728c */ /* 0x000fc8000bf05300 */
[----:B------:R-:W-:-:S04]  /*0420*/  UISETP.EQ.OR.EX UP3, UPT, UR9, URZ, !UP0, UP1 ;  /* 0x000000ff0900728c */ /* 0x000fc8000c762710 */
[----:B------:R-:W-:-:S05]  /*0430*/  UP2UR UR40, UPR, URZ, 0x8 ;  /* 0x00000008ff287883 */ /* 0x000fca0008000000 */
[----:B------:R-:W-:Y:S07]  /*0440*/  BRA.U !UP3, `(.L_x_8) ;  /* 0x000000010b207547 */ /* 0x000fee000b800000 */
[----:B------:R-:W-:Y:S01]  /*0450*/  UISETP.NE.U32.AND UP2, UPT, UR8, URZ, UPT ;  /* 0x000000ff0800728c */ /* 0x000fe2000bf45070 */
[----:B-----5:R-:W-:Y:S01]  /*0460*/  FSETP.NEU.AND P0, PT, R83, RZ, PT ;  /* 0x000000ff5300720b */ /* 0x020fe20003f0d000 */
[----:B------:R-:W-:Y:S02]  /*0470*/  USEL UR4, URZ, 0xffffffff, UP0 ;  /* 0xffffffffff047887 */ /* 0x000fe40008000000 */
[----:B------:R-:W-:-:S10]  /*0480*/  UISETP.NE.AND.EX UP2, UPT, UR9, URZ, UPT, UP2 ;  /* 0x000000ff0900728c */ /* 0x000fd4000bf45320 */
[----:B------:R-:W-:Y:S01]  /*0490*/  VOTEU.ANY UP1, P0 ;  /* 0x0000000000ff7886 */ /* 0x000fe20000020100 */
[----:B------:R-:W-:-:S04]  /*04a0*/  @!UP2 USEL UR4, URZ, 0xffffffff, UP1 ;  /* 0xffffffffff04a887 */ /* 0x000fc80008800000 */
[----:B------:R-:W-:-:S04]  /*04b0*/  ULOP3.LUT UR4, UR4, 0x1, URZ, 0xc0, !UPT ;  /* 0x0000000104047892 */ /* 0x000fc8000f8ec0ff */
[----:B------:R-:W-:-:S11]  /*04c0*/  UISETP.NE.U32.AND UP2, UPT, UR4, 0x1, UPT ;  /* 0x000000010400788c */ /* 0x000fd6000bf45070 */
.L_x_8:
[----:B-12---:R-:W1:Y:S01]  /*04d0*/  SHFL.IDX PT, R2, R147, RZ, 0x1f ;  /* 0x00001fff93027589 */ /* 0x006e6200000e0000 */
[----:B------:R-:W-:-:S04]  /*04e0*/  UISETP.NE.AND UP1, UPT, UR10, 0x2, UPT ;  /* 0x000000020a00788c */ /* 0x000fc8000bf25270 */
[----:B------:R-:W-:Y:S01]  /*04f0*/  USEL UR15, URZ, 0x1, UP1 ;  /* 0x00000001ff0f7887 */ /* 0x000fe20008800000 */
[----:B-1----:R-:W-:-:S13]  /*0500*/  ISETP.NE.AND P0, PT, R2, RZ, PT ;  /* 0x000000ff0200720c */ /* 0x002fda0003f05270 */
[----:B------:R-:W-:Y:S05]  /*0510*/  @P0 BRA `(.L_x_9) ;  /* 0x0000000000380947 */ /* 0x000fea0003800000 */
[----:B------:R-:W1:Y:S01]  /*0520*/  S2UR UR4, SR_CgaCtaId ;  /* 0x00000000000479c3 */ /* 0x000e620000008800 */
[----:B------:R-:W-:Y:S01]  /*0530*/  UMOV UR5, 0x400 ;  /* 0x0000040000057882 */ /* 0x000fe20000000000 */
[----:B------:R-:W-:Y:S01]  /*0540*/  UMOV UR6, 0x1 ;  /* 0x0000000100067882 */ /* 0x000fe20000000000 */
[----:B------:R-:W-:Y:S01]  /*0550*/  ELECT P0, URZ, PT ;  /* 0x0000000000ff782f */ /* 0x000fe20003800000 */
[----:B------:R-:W-:-:S04]  /*0560*/  UIADD3 UR6, UPT, UPT, -UR6, 0x100000, URZ ;  /* 0x0010000006067890 */ /* 0x000fc8000fffe1ff */
[----:B------:R-:W-:Y:S02]  /*0570*/  USHF.L.U32 UR7, UR6, 0xb, URZ ;  /* 0x0000000b06077899 */ /* 0x000fe400080006ff */
[----:B------:R-:W-:Y:S02]  /*0580*/  USHF.L.U32 UR6, UR6, 0x1, URZ ;  /* 0x0000000106067899 */ /* 0x000fe400080006ff */
[----:B-1----:R-:W-:Y:S01]  /*0590*/  ULEA UR4, UR4, UR5, 0x18 ;  /* 0x0000000504047291 */ /* 0x002fe2000f8ec0ff */
[----:B------:R-:W1:Y:S11]  /*05a0*/  FENCE.VIEW.ASYNC.S ;  /* 0x00000000000073c6 */ /* 0x000e760000000000 */
[----:B-1----:R1:W2:Y:S01]  /*05b0*/  SYNCS.EXCH.64 URZ, [UR4], UR6 ;  /* 0x0000000604ff75b2 */ /* 0x0022a20008000100 */
[----:B------:R1:W3:Y:S01]  /*05c0*/  SYNCS.EXCH.64 URZ, [UR4+0x10], UR6 ;  /* 0x0000100604ff75b2 */ /* 0x0002e20008000100 */
[----:B------:R1:W4:Y:S01]  /*05d0*/  SYNCS.EXCH.64 URZ, [UR4+0x8], UR6 ;  /* 0x0000080604ff75b2 */ /* 0x0003220008000100 */
[----:B------:R1:W1:Y:S01]  /*05e0*/  SYNCS.EXCH.64 URZ, [UR4+0x18], UR6 ;  /* 0x0000180604ff75b2 */ /* 0x0002620008000100 */
[----:B------:R-:W-:Y:S01]  /*05f0*/  NOP ;  /* 0x0000000000007918 */ /* 0x000fe20000000000 */
.L_x_9:
[----:B------:R-:W2:Y:S01]  /*0600*/  SHFL.IDX PT, R2, R147, RZ, 0x1f ;  /* 0x00001fff93027589 */ /* 0x000ea200000e0000 */
[----:B------:R-:W-:Y:S01]  /*0610*/  NOP ;  /* 0x0000000000007918 */ /* 0x000fe20000000000 */
[----:B--2---:R-:W-:-:S13]  /*0620*/  ISETP.NE.AND P0, PT, R2, 0x1, PT ;  /* 0x000000010200780c */ /* 0x004fda0003f05270 */
[----:B------:R-:W-:Y:S05]  /*0630*/  @P0 BRA `(.L_x_10) ;  /* 0x0000000000480947 */ /* 0x000fea0003800000 */
[----:B-1----:R-:W1:Y:S01]  /*0640*/  S2UR UR4, SR_CgaCtaId ;  /* 0x00000000000479c3 */ /* 0x002e620000008800 */
[----:B------:R-:W-:Y:S01]  /*0650*/  UMOV UR5, 0x400 ;  /* 0x0000040000057882 */ /* 0x000fe20000000000 */
[----:B------:R-:W-:Y:S01]  /*0660*/  UMOV UR8, 0x20 ;  /* 0x0000002000087882 */ /* 0x000fe20000000000 */
[----:B------:R-:W-:Y:S01]  /*0670*/  UMOV UR6, 0x80 ;  /* 0x0000008000067882 */ /* 0x000fe20000000000 */
[----:B------:R-:W-:-:S04]  /*0680*/  UIADD3 UR8, UPT, UPT, -UR8, 0x100000, URZ ;  /* 0x0010000008087890 */ /* 0x000fc8000fffe1ff */
[----:B------:R-:W-:Y:S02]  /*0690*/  USHF.L.U32 UR9, UR8, 0xb, URZ ;  /* 0x0000000b08097899 */ /* 0x000fe400080006ff */
[----:B------:R-:W-:Y:S02]  /*06a0*/  USHF.L.U32 UR8, UR8, 0x1, URZ ;  /* 0x0000000108087899 */ /* 0x000fe400080006ff */
[----:B------:R-:W-:-:S04]  /*06b0*/  UIADD3 UR6, UPT, UPT, -UR6, 0x100000, URZ ;  /* 0x0010000006067890 */ /* 0x000fc8000fffe1ff */
[----:B------:R-:W-:Y:S02]  /*06c0*/  USHF.L.U32 UR7, UR6, 0xb, URZ ;  /* 0x0000000b06077899 */ /* 0x000fe400080006ff */
[----:B------:R-:W-:Y:S01]  /*06d0*/  USHF.L.U32 UR6, UR6, 0x1, URZ ;  /* 0x0000000106067899 */ /* 0x000fe200080006ff */
[----:B------:R-:W-:Y:S01]  /*06e0*/  ELECT P0, URZ, PT ;  /* 0x0000000000ff782f */ /* 0x000fe20003800000 */
[----:B-1----:R-:W-:Y:S01]  /*06f0*/  ULEA UR4, UR4, UR5, 0x18 ;  /* 0x0000000504047291 */ /* 0x002fe2000f8ec0ff */
[----:B------:R-:W1:Y:S11]  /*0700*/  FENCE.VIEW.ASYNC.S ;  /* 0x00000000000073c6 */ /* 0x000e760000000000 */
[----:B-1----:R2:W1:Y:S01]  /*0710*/  SYNCS.EXCH.64 URZ, [UR4+0x20], UR8 ;  /* 0x0000200804ff75b2 */ /* 0x0024620008000100 */
[----:B------:R2:W1:Y:S01]  /*0720*/  SYNCS.EXCH.64 URZ, [UR4+0x30], UR6 ;  /* 0x0000300604ff75b2 */ /* 0x0004620008000100 */
[----:B------:R2:W1:Y:S01]  /*0730*/  SYNCS.EXCH.64 URZ, [UR4+0x28], UR8 ;  /* 0x0000280804ff75b2 */ /* 0x0004620008000100 */
[----:B------:R2:W1:Y:S02]  /*0740*/  SYNCS.EXCH.64 URZ, [UR4+0x38], UR6 ;  /* 0x0000380604ff75b2 */ /* 0x0004640008000100 */
[----:B--2---:R-:W-:Y:S01]  /*0750*/  NOP ;  /* 0x0000000000007918 */ /* 0x004fe20000000000 */
.L_x_10:
[----:B------:R-:W2:Y:S01]  /*0760*/  SHFL.IDX PT, R2, R147, RZ, 0x1f ;  /* 0x00001fff93027589 */ /* 0x000ea200000e0000 */
[----:B------:R-:W-:Y:S01]  /*0770*/  NOP ;  /* 0x0000000000007918 */ /* 0x000fe20000000000 */
[----:B--2---:R-:W-:-:S13]  /*0780*/  ISETP.NE.AND P0, PT, R2, 0x3, PT ;  /* 0x000000030200780c */ /* 0x004fda0003f05270 */
[----:B------:R-:W-:Y:S05]  /*0790*/  @P0 BRA `(.L_x_11) ;  /* 0x0000000000300947 */ /* 0x000fea0003800000 */
[----:B-1----:R-:W1:Y:S01]  /*07a0*/  S2UR UR6, SR_CgaCtaId ;  /* 0x00000000000679c3 */ /* 0x002e620000008800 */
[----:B------:R-:W-:Y:S01]  /*07b0*/  UMOV UR4, 0x400 ;  /* 0x0000040000047882 */ /* 0x000fe20000000000 */
[----:B------:R-:W-:Y:S01]  /*07c0*/  UMOV UR5, 0x20 ;  /* 0x0000002000057882 */ /* 0x000fe20000000000 */
[----:B------:R-:W-:Y:S01]  /*07d0*/  ELECT P0, URZ, PT ;  /* 0x0000000000ff782f */ /* 0x000fe20003800000 */
[----:B-1----:R-:W-:Y:S02]  /*07e0*/  ULEA UR6, UR6, UR4, 0x18 ;  /* 0x0000000406067291 */ /* 0x002fe4000f8ec0ff */
[----:B------:R-:W-:-:S04]  /*07f0*/  UIADD3 UR4, UPT, UPT, -UR5, 0x100000, URZ ;  /* 0x0010000005047890 */ /* 0x000fc8000fffe1ff */
[----:B------:R-:W-:Y:S02]  /*0800*/  USHF.L.U32 UR5, UR4, 0xb, URZ ;  /* 0x0000000b04057899 */ /* 0x000fe400080006ff */
[----:B------:R-:W-:Y:S01]  /*0810*/  USHF.L.U32 UR4, UR4, 0x1, URZ ;  /* 0x0000000104047899 */ /* 0x000fe200080006ff */
[----:B------:R-:W1:Y:S11]  /*0820*/  FENCE.VIEW.ASYNC.S ;  /* 0x00000000000073c6 */ /* 0x000e760000000000 */
[----:B-1----:R2:W1:Y:S01]  /*0830*/  SYNCS.EXCH.64 URZ, [UR6+0x40], UR4 ;  /* 0x0000400406ff75b2 */ /* 0x0024620008000100 */
[----:B------:R2:W1:Y:S02]  /*0840*/  SYNCS.EXCH.64 URZ, [UR6+0x48], UR4 ;  /* 0x0000480406ff75b2 */ /* 0x0004640008000100 */
[----:B--2---:R-:W-:Y:S01]  /*0850*/  NOP ;  /* 0x0000000000007918 */ /* 0x004fe20000000000 */
.L_x_11:
[----:B------:R-:W2:Y:S01]  /*0860*/  SHFL.IDX PT, R2, R147, RZ, 0x1f ;  /* 0x00001fff93027589 */ /* 0x000ea200000e0000 */
[----:B------:R-:W-:Y:S01]  /*0870*/  NOP ;  /* 0x0000000000007918 */ /* 0x000fe20000000000 */
[----:B--2---:R-:W-:-:S13]  /*0880*/  ISETP.NE.AND P0, PT, R2, 0x4, PT ;  /* 0x000000040200780c */ /* 0x004fda0003f05270 */
[----:B------:R-:W-:Y:S05]  /*0890*/  @P0 BRA `(.L_x_12) ;  /* 0x00000000004c0947 */ /* 0x000fea0003800000 */
[----:B-1----:R-:W1:Y:S01]  /*08a0*/  S2UR UR6, SR_CgaCtaId ;  /* 0x00000000000679c3 */ /* 0x002e620000008800 */
[----:B------:R-:W-:Y:S01]  /*08b0*/  UMOV UR4, 0x100 ;  /* 0x0000010000047882 */ /* 0x000fe20000000000 */
[----:B------:R-:W-:Y:S01]  /*08c0*/  UMOV UR5, 0x400 ;  /* 0x0000040000057882 */ /* 0x000fe20000000000 */
[----:B------:R-:W-:Y:S01]  /*08d0*/  USEL UR4, UR4, 0xe0, UP2 ;  /* 0x000000e004047887 */ /* 0x000fe20009000000 */
[----:B------:R-:W-:Y:S01]  /*08e0*/  UMOV UR8, 0x1 ;  /* 0x0000000100087882 */ /* 0x000fe20000000000 */
[----:B------:R-:W-:Y:S01]  /*08f0*/  ELECT P0, URZ, PT ;  /* 0x0000000000ff782f */ /* 0x000fe20003800000 */
[----:B------:R-:W-:-:S04]  /*0900*/  UIADD3 UR8, UPT, UPT, -UR8, 0x100000, URZ ;  /* 0x0010000008087890 */ /* 0x000fc8000fffe1ff */
[----:B------:R-:W-:Y:S02]  /*0910*/  USHF.L.U32 UR9, UR8, 0xb, URZ ;  /* 0x0000000b08097899 */ /* 0x000fe400080006ff */
[----:B------:R-:W-:Y:S02]  /*0920*/  USHF.L.U32 UR8, UR8, 0x1, URZ ;  /* 0x0000000108087899 */ /* 0x000fe400080006ff */
[----:B-1----:R-:W-:Y:S02]  /*0930*/  ULEA UR6, UR6, UR5, 0x18 ;  /* 0x0000000506067291 */ /* 0x002fe4000f8ec0ff */
[----:B------:R-:W-:-:S04]  /*0940*/  UIADD3 UR4, UPT, UPT, -UR4, 0x100000, URZ ;  /* 0x0010000004047890 */ /* 0x000fc8000fffe1ff */
[----:B------:R-:W-:Y:S02]  /*0950*/  USHF.L.U32 UR5, UR4, 0xb, URZ ;  /* 0x0000000b04057899 */ /* 0x000fe400080006ff */
[----:B------:R-:W-:Y:S01]  /*0960*/  USHF.L.U32 UR4, UR4, 0x1, URZ ;  /* 0x0000000104047899 */ /* 0x000fe200080006ff */
[----:B------:R-:W1:Y:S03]  /*0970*/  FENCE.VIEW.ASYNC.S ;  /* 0x00000000000073c6 */ /* 0x000e660000000000 */
[----:B-1----:R2:W1:Y:S08]  /*0980*/  SYNCS.EXCH.64 URZ, [UR6+0x50], UR8 ;  /* 0x0000500806ff75b2 */ /* 0x0024700008000100 */
[----:B------:R2:W1:Y:S01]  /*0990*/  SYNCS.EXCH.64 URZ, [UR6+0x60], UR4 ;  /* 0x0000600406ff75b2 */ /* 0x0004620008000100 */
[----:B------:R2:W1:Y:S01]  /*09a0*/  SYNCS.EXCH.64 URZ, [UR6+0x58], UR8 ;  /* 0x0000580806ff75b2 */ /* 0x0004620008000100 */
[----:B------:R2:W1:Y:S02]  /*09b0*/  SYNCS.EXCH.64 URZ, [UR6+0x68], UR4 ;  /* 0x0000680406ff75b2 */ /* 0x0004640008000100 */
[----:B--2---:R-:W-:Y:S01]  /*09c0*/  NOP ;  /* 0x0000000000007918 */ /* 0x004fe20000000000 */
.L_x_12:
        /* <DEDUP_REMOVED lines=20> */
[----:B------:R2:W1:Y:S01]  /*0b10*/  SYNCS.EXCH.64 URZ, [UR4+0x98], UR6 ;  /* 0x0000980604ff75b2 */ /* 0x0004620008000100 */
[----:B------:R2:W1:Y:S01]  /*0b20*/  SYNCS.EXCH.64 URZ, [UR4+0x80], UR8 ;  /* 0x0000800804ff75b2 */ /* 0x0004620008000100 */
[----:B------:R2:W1:Y:S01]  /*0b30*/  SYNCS.EXCH.64 URZ, [UR4+0xa0], UR6 ;  /* 0x0000a00604ff75b2 */ /* 0x0004620008000100 */
[----:B------:R2:W1:Y:S01]  /*0b40*/  SYNCS.EXCH.64 URZ, [UR4+0x88], UR8 ;  /* 0x0000880804ff75b2 */ /* 0x0004620008000100 */
[----:B------:R2:W1:Y:S02]  /*0b50*/  SYNCS.EXCH.64 URZ, [UR4+0xa8], UR6 ;  /* 0x0000a80604ff75b2 */ /* 0x0004640008000100 */
[----:B--2---:R-:W-:Y:S01]  /*0b60*/  NOP ;  /* 0x0000000000007918 */ /* 0x004fe20000000000 */
.L_x_13:
        /* <DEDUP_REMOVED lines=13> */
[----:B-1----:R2:W1:Y:S01]  /*0c40*/  SYNCS.EXCH.64 URZ, [UR4+0xb0], UR6 ;  /* 0x0000b00604ff75b2 */ /* 0x0024620008000100 */
[----:B------:R2:W1:Y:S01]  /*0c50*/  SYNCS.EXCH.64 URZ, [UR4+0xc0], UR6 ;  /* 0x0000c00604ff75b2 */ /* 0x0004620008000100 */
[----:B------:R2:W1:Y:S01]  /*0c60*/  SYNCS.EXCH.64 URZ, [UR4+0xb8], UR6 ;  /* 0x0000b80604ff75b2 */ /* 0x0004620008000100 */
[----:B------:R2:W1:Y:S02]  /*0c70*/  SYNCS.EXCH.64 URZ, [UR4+0xc8], UR6 ;  /* 0x0000c80604ff75b2 */ /* 0x0004640008000100 */
[----:B--2---:R-:W-:Y:S01]  /*0c80*/  NOP ;  /* 0x0000000000007918 */ /* 0x004fe20000000000 */
.L_x_14:
[----:B------:R-:W2:Y:S01]  /*0c90*/  S2UR UR5, SR_CTAID.X ;  /* 0x00000000000579c3 */ /* 0x000ea20000002500 */
[----:B------:R-:W-:-:S05]  /*0ca0*/  CS2R.32 R141, SR_CgaSize ;  /* 0x00000000008d7805 */ /* 0x000fca0000008a00 */
[----:B------:R-:W-:-:S05]  /*0cb0*/  IMAD R141, R141, -0xa0, RZ ;  /* 0xffffff608d8d7824 */ /* 0x000fca00078e02ff */
[----:B-1----:R-:W-:-:S14]  /*0cc0*/  R2UR UR7, R141 ;  /* 0x000000008d0772ca */ /* 0x002fdc00000e0000 */
[----:B------:R-:W1:Y:S01]  /*0cd0*/  LDCU UR7, c[0x0][UR7+0x2b0] ;  /* 0x00005600070777ac */ /* 0x000e620008000800 */
[----:B------:R-:W-:Y:S01]  /*0ce0*/  NOP ;  /* 0x0000000000007918 */ /* 0x000fe20000000000 */
[----:B------:R-:W-:-:S05]  /*0cf0*/  CS2R.32 R141, SR_CgaSize ;  /* 0x00000000008d7805 */ /* 0x000fca0000008a00 */
[----:B------:R-:W-:-:S05]  /*0d00*/  IMAD R141, R141, -0xa0, RZ ;  /* 0xffffff608d8d7824 */ /* 0x000fca00078e02ff */
[----:B------:R-:W-:-:S14]  /*0d10*/  R2UR UR6, R141 ;  /* 0x000000008d0672ca */ /* 0x000fdc00000e0000 */
[----:B------:R-:W3:Y:S01]  /*0d20*/  LDCU UR6, c[0x0][UR6+0x2b4] ;  /* 0x00005680060677ac */ /* 0x000ee20008000800 */
[----:B------:R-:W4:Y:S08]  /*0d30*/  S2UR UR4, SR_CTAID.Y ;  /* 0x00000000000479c3 */ /* 0x000f300000002600 */
[----:B------:R-:W3:Y:S01]  /*0d40*/  LDC R10, c[0x0][0xb24] ;  /* 0x0002c900ff0a7b82 */ /* 0x000ee20000000800 */
[----:B--2---:R-:W-:-:S02]  /*0d50*/  I2FP.F32.U32 R139, UR5 ;  /* 0x00000005008b7c45 */ /* 0x004fc40008201000 */
[----:B------:R-:W-:-:S05]  /*0d60*/  CS2R.32 R3, SR_CgaSize ;  /* 0x0000000000037805 */ /* 0x000fca0000008a00 */
[----:B------:R-:W-:-:S06]  /*0d70*/  IMAD R3, R3, -0xa0, RZ ;  /* 0xffffff6003037824 */ /* 0x000fcc00078e02ff */
[----:B------:R-:W2:Y:S01]  /*0d80*/  LDC R3, c[0x0][R3+0x2a0] ;  /* 0x0000a80003037b82 */ /* 0x000ea20000000800 */
[----:B------:R-:W-:Y:S01]  /*0d90*/  MOV R141, UR5 ;  /* 0x00000005008d7c02 */ /* 0x000fe20008000f00 */
[----:B-1----:R-:W-:Y:S01]  /*0da0*/  FMUL R139, R139, UR7 ;  /* 0x000000078b8b7c20 */ /* 0x002fe20008400000 */
[----:B----4-:R-:W-:Y:S02]  /*0db0*/  I2FP.F32.U32 R138, UR4 ;  /* 0x00000004008a7c45 */ /* 0x010fe40008201000 */
[----:B------:R-:W-:-:S05]  /*0dc0*/  CS2R.32 R2, SR_CgaSize ;  /* 0x0000000000027805 */ /* 0x000fca0000008a00 */
[----:B------:R-:W-:-:S06]  /*0dd0*/  IMAD R2, R2, -0xa0, RZ ;  /* 0xffffff6002027824 */ /* 0x000fcc00078e02ff */
[----:B------:R-:W1:Y:S01]  /*0de0*/  LDC R2, c[0x0][R2+0x2a4] ;  /* 0x0000a90002027b82 */ /* 0x000e620000000800 */
[----:B------:R-:W-:Y:S01]  /*0df0*/  MOV R140, UR4 ;  /* 0x00000004008c7c02 */ /* 0x000fe20008000f00 */
[----:B------:R-:W4:Y:S01]  /*0e00*/  F2I.U32.TRUNC.NTZ R139, R139 ;  /* 0x0000008b008b7305 */ /* 0x000f22000020f000 */
[----:B---3--:R-:W-:-:S05]  /*0e10*/  FMUL R138, R138, UR6 ;  /* 0x000000068a8a7c20 */ /* 0x008fca0008400000 */
[----:B------:R-:W-:Y:S01]  /*0e20*/  BAR.SYNC.DEFER_BLOCKING 0x0 ;  /* 0x0000000000007b1d */ /* 0x000fe20000010000 */
[----:B------:R-:W-:-:S05]  /*0e30*/  ISETP.GE.AND P0, PT, R10, 0x1, PT ;  /* 0x000000010a00780c */ /* 0x000fca0003f06270 */
[----:B------:R-:W3:Y:S02]  /*0e40*/  F2I.U32.TRUNC.NTZ R138, R138 ;  /* 0x0000008a008a7305 */ /* 0x000ee4000020f000 */
[----:B------:R-:W1:Y:S01]  /*0e50*/  S2UR UR60, SR_CTAID.Z ;  /* 0x00000000003c79c3 */ /* 0x000e620000002700 */
[----:B----4-:R-:W-:-:S05]  /*0e60*/  IADD3 R139, PT, PT, -R139, RZ, RZ ;  /* 0x000000ff8b8b7210 */ /* 0x010fca0007ffe1ff */
[----:B--2---:R-:W-:Y:S01]  /*0e70*/  IMAD R139, R3, R139, UR5 ;  /* 0x00000005038b7e24 */ /* 0x004fe2000f8e028b */
[----:B---3--:R-:W-:-:S05]  /*0e80*/  IADD3 R138, PT, PT, -R138, RZ, RZ ;  /* 0x000000ff8a8a7210 */ /* 0x008fca0007ffe1ff */
[----:B-1----:R-:W-:Y:S01]  /*0e90*/  IMAD R138, R2, R138, UR4 ;  /* 0x00000004028a7e24 */ /* 0x002fe2000f8e028a */
[----:B------:R-:W-:Y:S06]  /*0ea0*/  @!P0 BRA `(.L_x_15) ;  /* 0x0000000000b88947 */ /* 0x000fec0003800000 */
[----:B------:R-:W1:Y:S01]  /*0eb0*/  LDC.64 R4, c[0x0][0xb18] ;  /* 0x0002c600ff047b82 */ /* 0x000e620000000a00 */
[----:B------:R-:W-:-:S07]  /*0ec0*/  ISETP.NE.AND P0, PT, R10, 0x1, PT ;  /* 0x000000010a00780c */ /* 0x000fce0003f05270 */
[----:B------:R-:W2:Y:S08]  /*0ed0*/  LDC R9, c[0x0][0xb0c] ;  /* 0x0002c300ff097b82 */ /* 0x000eb00000000800 */
[----:B------:R-:W3:Y:S08]  /*0ee0*/  LDC R12, c[0x0][0x370] ;  /* 0x0000dc00ff0c7b82 */ /* 0x000ef00000000800 */
[----:B------:R-:W4:Y:S01]  /*0ef0*/  LDC R11, c[0x0][0x374] ;  /* 0x0000dd00ff0b7b82 */ /* 0x000f220000000800 */
[----:B-1----:R-:W-:-:S07]  /*0f00*/  ISETP.NE.AND P1, PT, R4, 0x1, PT ;  /* 0x000000010400780c */ /* 0x002fce0003f25270 */
[----:B------:R-:W3:Y:S01]  /*0f10*/  LDC.64 R6, c[0x0][0xb10] ;  /* 0x0002c400ff067b82 */ /* 0x000ee20000000a00 */
[----:B--2---:R-:W-:-:S07]  /*0f20*/  ISETP.NE.AND P2, PT, R9, 0x1, PT ;  /* 0x000000010900780c */ /* 0x004fce0003f45270 */
[----:B------:R-:W1:Y:S08]  /*0f30*/  LDC R8, c[0x0][0xb20] ;  /* 0x0002c800ff087b82 */ /* 0x000e700000000800 */
[----:B------:R-:W2:Y:S01]  /*0f40*/  LDC.64 R2, c[0x0][0xb28] ;  /* 0x0002ca00ff027b82 */ /* 0x000ea20000000a00 */
[----:B----4-:R-:W-:-:S04]  /*0f50*/  IMAD.HI.U32 R13, R11, R5, RZ ;  /* 0x000000050b0d7227 */ /* 0x010fc800078e00ff */
[----:B------:R-:W-:-:S04]  /*0f60*/  IMAD.HI.U32 R5, R140, R5, RZ ;  /* 0x000000058c057227 */ /* 0x000fc800078e00ff */
[----:B---3--:R-:W-:-:S05]  /*0f70*/  IMAD.HI.U32 R14, R12, R6, RZ ;  /* 0x000000060c0e7227 */ /* 0x008fca00078e00ff */
[-C--:B------:R-:W-:Y:S01]  /*0f80*/  @P2 SHF.R.U32.HI R12, RZ, R7.reuse, R14 ;  /* 0x00000007ff0c2219 */ /* 0x080fe2000001160e */
[----:B------:R-:W-:Y:S01]  /*0f90*/  IMAD.HI.U32 R14, R141, R6, RZ ;  /* 0x000000068d0e7227 */ /* 0x000fe200078e00ff */
[-C--:B-1----:R-:W-:Y:S02]  /*0fa0*/  @P1 SHF.R.U32.HI R11, RZ, R8.reuse, R13 ;  /* 0x00000008ff0b1219 */ /* 0x082fe4000001160d */
[----:B------:R-:W-:Y:S02]  /*0fb0*/  SHF.R.U32.HI R5, RZ, R8, R5 ;  /* 0x00000008ff057219 */ /* 0x000fe40000011605 */
[----:B------:R-:W-:Y:S02]  /*0fc0*/  SHF.R.U32.HI R14, RZ, R7, R14 ;  /* 0x00000007ff0e7219 */ /* 0x000fe4000001160e */
[----:B------:R-:W-:Y:S01]  /*0fd0*/  SEL R5, R140, R5, !P1 ;  /* 0x000000058c057207 */ /* 0x000fe20004800000 */
[----:B--2---:R-:W-:Y:S01]  /*0fe0*/  IMAD.HI.U32 R13, R11, R2, RZ ;  /* 0x000000020b0d7227 */ /* 0x004fe200078e00ff */
[----:B------:R-:W-:-:S03]  /*0ff0*/  SEL R14, R141, R14, !P2 ;  /* 0x0000000e8d0e7207 */ /* 0x000fc60005000000 */
[----:B------:R-:W-:Y:S01]  /*1000*/  IMAD.HI.U32 R6, R12, R2, RZ ;  /* 0x000000020c067227 */ /* 0x000fe200078e00ff */
[----:B------:R-:W-:-:S04]  /*1010*/  @P0 SHF.R.U32.HI R11, RZ, R3, R13 ;  /* 0x00000003ff0b0219 */ /* 0x000fc8000001160d */
[----:B------:R-:W-:Y:S01]  /*1020*/  @P0 SHF.R.U32.HI R12, RZ, R3, R6 ;  /* 0x00000003ff0c0219 */ /* 0x000fe20000011606 */
[----:B------:R-:W-:-:S04]  /*1030*/  IMAD R11, R11, R10, RZ ;  /* 0x0000000a0b0b7224 */ /* 0x000fc800078e02ff */
[----:B------:R-:W-:Y:S01]  /*1040*/  IMAD R6, R12, R10, RZ ;  /* 0x0000000a0c067224 */ /* 0x000fe200078e02ff */
[----:B------:R-:W-:-:S04]  /*1050*/  ISETP.GE.AND P1, PT, R5, R11, PT ;  /* 0x0000000b0500720c */ /* 0x000fc80003f26270 */
[----:B------:R-:W-:Y:S01]  /*1060*/  ISETP.GE.OR P1, PT, R14, R6, P1 ;  /* 0x000000060e00720c */ /* 0x000fe20000f26670 */
[----:B------:R-:W-:-:S05]  /*1070*/  IMAD.HI.U32 R6, R5, R2, RZ ;  /* 0x0000000205067227 */ /* 0x000fca00078e00ff */
[----:B------:R-:W-:-:S04]  /*1080*/  SHF.R.U32.HI R6, RZ, R3, R6 ;  /* 0x00000003ff067219 */ /* 0x000fc80000011606 */
[----:B------:R-:W-:-:S03]  /*1090*/  SEL R6, R5, R6, !P0 ;  /* 0x0000000605067207 */ /* 0x000fc60004000000 */
[----:B------:R-:W-:Y:S01]  /*10a0*/  @!P1 IMAD.HI.U32 R7, R14, R2, RZ ;  /* 0x000000020e079227 */ /* 0x000fe200078e00ff */
[----:B------:R-:W-:-:S04]  /*10b0*/  IADD3 R2, PT, PT, -R6, RZ, RZ ;  /* 0x000000ff06027210 */ /* 0x000fc80007ffe1ff */
[----:B------:R-:W-:Y:S01]  /*10c0*/  @!P1 SHF.R.U32.HI R3, RZ, R3, R7 ;  /* 0x00000003ff039219 */ /* 0x000fe20000011607 */
[----:B------:R-:W-:Y:S01]  /*10d0*/  IMAD R2, R10, R2, R5 ;  /* 0x000000020a027224 */ /* 0x000fe200078e0205 */
[----:B------:R-:W-:Y:S02]  /*10e0*/  IADD3 R7, PT, PT, -R5, RZ, RZ ;  /* 0x000000ff05077210 */ /* 0x000fe40007ffe1ff */
[----:B------:R-:W-:-:S03]  /*10f0*/  @!P1 SEL R3, R14, R3, !P0 ;  /* 0x000000030e039207 */ /* 0x000fc60004000000 */
[----:B------:R-:W-:Y:S02]  /*1100*/  IMAD R7, R4, R7, R140 ;  /* 0x0000000704077224 */ /* 0x000fe400078e028c */
[--C-:B------:R-:W-:Y:S02]  /*1110*/  @!P1 IMAD.IADD R6, R6, 0x1, -R3.reuse ;  /* 0x0000000106069824 */ /* 0x100fe400078e0a03 */
[----:B------:R-:W-:Y:S01]  /*1120*/  @!P1 IMAD R3, R2, R12, R3 ;  /* 0x0000000c02039224 */ /* 0x000fe200078e0203 */
[----:B------:R-:W-:Y:S01]  /*1130*/  IADD3 R2, PT, PT, -R14, RZ, RZ ;  /* 0x000000ff0e027210 */ /* 0x000fe20007ffe1ff */
[----:B------:R-:W-:Y:S02]  /*1140*/  @!P1 IMAD R5, R6, R10, R14 ;  /* 0x0000000a06059224 */ /* 0x000fe400078e020e */
[----:B------:R-:W-:Y:S02]  /*1150*/  @!P1 IMAD.MOV.U32 R14, RZ, RZ, R3 ;  /* 0x000000ffff0e9224 */ /* 0x000fe400078e0003 */
[----:B------:R-:W-:-:S02]  /*1160*/  IMAD R2, R9, R2, R141 ;  /* 0x0000000209027224 */ /* 0x000fc400078e028d */
[----:B------:R-:W-:Y:S02]  /*1170*/  IMAD R140, R5, R4, R7 ;  /* 0x00000004058c7224 */ /* 0x000fe400078e0207 */
[----:B------:R-:W-:Y:S02]  /*1180*/  IMAD R141, R14, R9, R2 ;  /* 0x000000090e8d7224 */ /* 0x000fe400078e0202 */
.L_x_15:
[----:B------:R-:W1:Y:S01]  /*1190*/  LDCU UR4, c[0x0][0xb30] ;  /* 0x00016600ff0477ac */ /* 0x000e620008000800 */
[----:B------:R-:W2:Y:S08]  /*11a0*/  S2UR UR37, SR_CgaCtaId ;  /* 0x00000000002579c3 */ /* 0x000eb00000008800 */
[----:B------:R-:W3:Y:S01]  /*11b0*/  LDC R76, c[0x0][0xb24] ;  /* 0x0002c900ff4c7b82 */ /* 0x000ee20000000800 */
[----:B-1----:R-:W-:-:S09]  /*11c0*/  UISETP.NE.AND UP1, UPT, UR4, 0x1, UPT ;  /* 0x000000010400788c */ /* 0x002fd2000bf25270 */
[----:B--2---:R-:W-:Y:S05]  /*11d0*/  BRA.U UP1, `(.L_x_16) ;  /* 0x0000000101407547 */ /* 0x004fea000b800000 */
[----:B------:R-:W1:Y:S08]  /*11e0*/  LDC.64 R4, c[0x0][0xb10] ;  /* 0x0002c400ff047b82 */ /* 0x000e700000000a00 */
[----:B------:R-:W2:Y:S08]  /*11f0*/  LDC.64 R2, c[0x0][0xb18] ;  /* 0x0002c600ff027b82 */ /* 0x000eb00000000a00 */
[----:B------:R-:W4:Y:S08]  /*1200*/  LDC R6, c[0x0][0xb20] ;  /* 0x0002c800ff067b82 */ /* 0x000f300000000800 */
[----:B------:R-:W3:Y:S01]  /*1210*/  LDC R7, c[0x0][0xb0c] ;  /* 0x0002c300ff077b82 */ /* 0x000ee20000000800 */
[----:B-1----:R-:W-:-:S05]  /*1220*/  IMAD.HI.U32 R4, R141, R4, RZ ;  /* 0x000000048d047227 */ /* 0x002fca00078e00ff */
[----:B------:R-:W-:Y:S01]  /*1230*/  SHF.R.U32.HI R4, RZ, R5, R4 ;  /* 0x00000005ff047219 */ /* 0x000fe20000011604 */
[----:B--2---:R-:W-:Y:S01]  /*1240*/  IMAD.HI.U32 R3, R140, R3, RZ ;  /* 0x000000038c037227 */ /* 0x004fe200078e00ff */
[----:B------:R-:W-:-:S04]  /*1250*/  ISETP.NE.AND P0, PT, R2, 0x1, PT ;  /* 0x000000010200780c */ /* 0x000fc80003f05270 */
[----:B----4-:R-:W-:-:S04]  /*1260*/  SHF.R.U32.HI R3, RZ, R6, R3 ;  /* 0x00000006ff037219 */ /* 0x010fc80000011603 */
[----:B------:R-:W-:Y:S02]  /*1270*/  SEL R3, R140, R3, !P0 ;  /* 0x000000038c037207 */ /* 0x000fe40004000000 */
[----:B---3--:R-:W-:-:S04]  /*1280*/  ISETP.NE.AND P1, PT, R7, 0x1, PT ;  /* 0x000000010700780c */ /* 0x008fc80003f25270 */
[----:B------:R-:W-:-:S05]  /*1290*/  SEL R4, R141, R4, !P1 ;  /* 0x000000048d047207 */ /* 0x000fca0004800000 */
[----:B------:R-:W-:Y:S02]  /*12a0*/  IMAD.IADD R5, R3, 0x1, -R4 ;  /* 0x0000000103057824 */ /* 0x000fe400078e0a04 */
[----:B------:R-:W-:Y:S02]  /*12b0*/  IMAD.IADD R3, R4, 0x1, -R3 ;  /* 0x0000000104037824 */ /* 0x000fe400078e0a03 */
[----:B------:R-:W-:Y:S02]  /*12c0*/  IMAD R141, R5, R7, R141 ;  /* 0x00000007058d7224 */ /* 0x000fe400078e028d */
[----:B------:R-:W-:-:S07]  /*12d0*/  IMAD R140, R3, R2, R140 ;  /* 0x00000002038c7224 */ /* 0x000fce00078e028c */
.L_x_16:
[----:B------:R-:W-:Y:S01]  /*12e0*/  BAR.SYNC.DEFER_BLOCKING 0x0 ;  /* 0x0000000000007b1d */ /* 0x000fe20000010000 */
[----:B------:R-:W-:Y:S01]  /*12f0*/  UISETP.NE.AND UP1, UPT, UR10, 0x2, UPT ;  /* 0x000000020a00788c */ /* 0x000fe2000bf25270 */
[----:B------:R-:W-:Y:S02]  /*1300*/  ISETP.NE.OR P5, PT, R0, 0x2, !P5 ;  /* 0x000000020000780c */ /* 0x000fe40006fa5670 */
[----:B------:R-:W-:-:S06]  /*1310*/  LOP3.LUT R2, R153, 0x1f, RZ, 0xc0, !PT ;  /* 0x0000001f99027812 */ /* 0x000fcc00078ec0ff */
[----:B------:R-:W-:Y:S05]  /*1320*/  BRA.U UP1, `(.L_x_17) ;  /* 0x0000001501147547 */ /* 0x000fea000b800000 */
[----:B------:R-:W1:Y:S01]  /*1330*/  LDCU UR6, c[0x0][0x38c] ;  /* 0x00007180ff0677ac */ /* 0x000e620008000800 */
[----:B------:R-:W2:Y:S01]  /*1340*/  LDC R8, c[0x0][0x370] ;  /* 0x0000dc00ff087b82 */ /* 0x000ea20000000800 */
[----:B------:R-:W-:Y:S01]  /*1350*/  PLOP3.LUT P1, PT, PT, PT, UP2, 0x80, 0x8 ;  /* 0x000000000008781c */ /* 0x000fe20003f2f028 */
[----:B------:R-:W-:Y:S01]  /*1360*/  IMAD.MOV.U32 R15, RZ, RZ, 0x1 ;  /* 0x00000001ff0f7424 */ /* 0x000fe200078e00ff */
[----:B------:R-:W-:Y:S01]  /*1370*/  ISETP.EQ.OR P4, PT, R2, RZ, P5 ;  /* 0x000000ff0200720c */ /* 0x000fe20002f82670 */
[----:B------:R-:W-:Y:S01]  /*1380*/  IMAD.MOV.U32 R14, RZ, RZ, RZ ;  /* 0x000000ffff0e7224 */ /* 0x000fe200078e00ff */
[----:B------:R-:W-:Y:S02]  /*1390*/  PLOP3.LUT P1, PT, P1, PT, PT, 0x8, 0x80 ;  /* 0x000000000080781c */ /* 0x000fe40000f2e170 */
[----:B------:R-:W-:Y:S01]  /*13a0*/  CS2R R12, SRZ ;  /* 0x00000000000c7805 */ /* 0x000fe2000001ff00 */
[----:B------:R-:W-:Y:S01]  /*13b0*/  IMAD.MOV.U32 R11, RZ, RZ, 0x1 ;  /* 0x00000001ff0b7424 */ /* 0x000fe200078e00ff */
[----:B------:R-:W4:Y:S01]  /*13c0*/  LDC R0, c[0x0][0x374] ;  /* 0x0000dd00ff007b82 */ /* 0x000f220000000800 */
[----:B------:R-:W2:Y:S01]  /*13d0*/  LDCU.64 UR38, c[0x0][0x348] ;  /* 0x00006900ff2677ac */ /* 0x000ea20008000a00 */
[----:B------:R-:W-:Y:S01]  /*13e0*/  UMOV UR22, URZ ;  /* 0x000000ff00167c82 */ /* 0x000fe20008000000 */
[----:B-1----:R-:W-:-:S02]  /*13f0*/  UIADD3 UR5, UPT, UPT, UR6, 0xff, URZ ;  /* 0x000000ff06057890 */ /* 0x002fc4000fffe0ff */
[----:B------:R-:W-:Y:S02]  /*1400*/  UIADD3 UR47, UPT, UPT, UR6, 0x1fe, URZ ;  /* 0x000001fe062f7890 */ /* 0x000fe4000fffe0ff */
[----:B------:R-:W-:-:S04]  /*1410*/  USHF.R.S32.HI UR4, URZ, 0x1f, UR5 ;  /* 0x0000001fff047899 */ /* 0x000fc80008011405 */
[----:B------:R-:W-:-:S04]  /*1420*/  ULEA.HI UR4, UR4, UR5, URZ, 0x8 ;  /* 0x0000000504047291 */ /* 0x000fc8000f8f40ff */
[----:B------:R-:W-:Y:S02]  /*1430*/  USHF.R.S32.HI UR45, URZ, 0x8, UR4 ;  /* 0x00000008ff2d7899 */ /* 0x000fe40008011404 */
[----:B------:R-:W-:Y:S02]  /*1440*/  UIADD3 UR4, UPT, UPT, UR6, -0x1, URZ ;  /* 0xffffffff06047890 */ /* 0x000fe4000fffe0ff */
[----:B------:R-:W-:Y:S02]  /*1450*/  UISETP.LT.U32.AND UP0, UPT, UR45, 0x2, UPT ;  /* 0x000000022d00788c */ /* 0x000fe4000bf01070 */
[----:B------:R-:W-:Y:S02]  /*1460*/  UISETP.GE.U32.AND UP1, UPT, UR4, -0x1ff, UPT ;  /* 0xfffffe010400788c */ /* 0x000fe4000bf26070 */
[----:B------:R-:W-:-:S04]  /*1470*/  USEL UR29, UR45, 0x2, UP0 ;  /* 0x000000022d1d7887 */ /* 0x000fc80008000000 */
[----:B------:R-:W-:Y:S02]  /*1480*/  UIADD3 UR23, UPT, UPT, UR29, -0x1, URZ ;  /* 0xffffffff1d177890 */ /* 0x000fe4000fffe0ff */
[----:B------:R-:W-:-:S03]  /*1490*/  UIADD3 UR46, UPT, UPT, UR45, -UR29, URZ ;  /* 0x8000001d2d2e7290 */ /* 0x000fc6000fffe0ff */
[----:B------:R-:W-:-:S04]  /*14a0*/  @UP1 UIADD3 UR23, UPT, UPT, UR29, URZ, URZ ;  /* 0x000000ff1d171290 */ /* 0x000fc8000fffe0ff */
[----:B--2---:R-:W-:-:S12]  /*14b0*/  UIADD3 UR23, UPT, UPT, UR23, 0x1, URZ ;  /* 0x0000000117177890 */ /* 0x004fd8000fffe0ff */
.L_x_35:
[----:B------:R-:W-:Y:S01]  /*14c0*/  UISETP.NE.AND UP0, UPT, UR37, URZ, UPT ;  /* 0x000000ff2500728c */ /* 0x000fe2000bf05270 */
[----:B------:R-:W1:Y:S08]  /*14d0*/  S2UR UR37, SR_CgaCtaId ;  /* 0x00000000002579c3 */ /* 0x000e700000008800 */
[----:B------:R-:W-:Y:S05]  /*14e0*/  BRA.U UP0, `(.L_x_18) ;  /* 0x0000000100347547 */ /* 0x000fea000b800000 */
[----:B------:R-:W2:Y:S01]  /*14f0*/  S2R R2, SR_CgaCtaId ;  /* 0x0000000000027919 */ /* 0x000ea20000008800 */
[----:B------:R-:W-:-:S04]  /*1500*/  MOV R3, 0x400 ;  /* 0x0000040000037802 */ /* 0x000fc80000000f00 */
[----:B--2---:R-:W-:Y:S02]  /*1510*/  LEA R2, R2, R3, 0x18 ;  /* 0x0000000302027211 */ /* 0x004fe400078ec0ff */
[----:B------:R-:W-:-:S03]  /*1520*/  SHF.L.U32 R3, R11, 0x1f, RZ ;  /* 0x0000001f0b037819 */ /* 0x000fc600000006ff */
[----:B------:R-:W-:-:S04]  /*1530*/  IMAD R2, R12, 0x8, R2 ;  /* 0x000000080c027824 */ /* 0x000fc800078e0202 */
[----:B------:R-:W2:Y:S02]  /*1540*/  SYNCS.PHASECHK.TRANS64.TRYWAIT P0, [R2+URZ+0xc0], R3 ;  /* 0x0000c003020075a7 */ /* 0x000ea400080011ff */
[----:B--2---:R-:W-:Y:S05]  /*1550*/  @!P0 BRA `(.L_x_19) ;  /* 0x00000068005c8947 */ /* 0x004fea0003800000 */
.L_x_106:
[----:B------:R-:W-:Y:S01]  /*1560*/  VIADD R12, R12, 0x1 ;  /* 0x000000010c0c7836 */ /* 0x000fe20000000000 */
[----:B------:R2:W-:Y:S04]  /*1570*/  SYNCS.ARRIVE.TRANS64.A1T0 RZ, [R2+URZ+0xb0], RZ ;  /* 0x0000b0ff02ff79a7 */ /* 0x0005e800081000ff */
[----:B------:R-:W-:-:S04]  /*1580*/  ISETP.NE.AND P0, PT, R12, 0x2, PT ;  /* 0x000000020c00780c */ /* 0x000fc80003f05270 */
[----:B------:R-:W-:Y:S02]  /*1590*/  SEL R12, R12, RZ, P0 ;  /* 0x000000ff0c0c7207 */ /* 0x000fe40000000000 */
[----:B--2---:R-:W-:-:S04]  /*15a0*/  SEL R2, RZ, 0x1, P0 ;  /* 0x00000001ff027807 */ /* 0x004fc80000000000 */
[----:B------:R-:W-:-:S07]  /*15b0*/  LOP3.LUT R11, R11, R2, RZ, 0x3c, !PT ;  /* 0x000000020b0b7212 */ /* 0x000fce00078e3cff */
.L_x_18:
[----:B------:R-:W-:Y:S01]  /*15c0*/  UMOV UR4, 0x400 ;  /* 0x0000040000047882 */ /* 0x000fe20000000000 */
[----:B------:R-:W-:Y:S01]  /*15d0*/  SHF.L.U32 R2, R15, 0x1f, RZ ;  /* 0x0000001f0f027819 */ /* 0x000fe200000006ff */
[----:B-1----:R-:W-:Y:S01]  /*15e0*/  ULEA UR4, UR37, UR4, 0x18 ;  /* 0x0000000425047291 */ /* 0x002fe2000f8ec0ff */
[----:B------:R-:W-:Y:S01]  /*15f0*/  R2UR UR59, R141 ;  /* 0x000000008d3b72ca */ /* 0x000fe200000e0000 */
[----:B------:R-:W-:Y:S01]  /*1600*/  UISETP.GE.U32.AND UP0, UPT, UR47, 0x1ff, UPT ;  /* 0x000001ff2f00788c */ /* 0x000fe2000bf06070 */
[----:B------:R-:W-:Y:S01]  /*1610*/  R2UR UR27, R140 ;  /* 0x000000008c1b72ca */ /* 0x000fe200000e0000 */
[----:B------:R-:W-:Y:S01]  /*1620*/  ULEA UR5, UR22, UR4, 0x3 ;  /* 0x0000000416057291 */ /* 0x000fe2000f8e18ff */
[----:B------:R-:W-:-:S08]  /*1630*/  UMOV UR13, URZ ;  /* 0x000000ff000d7c82 */ /* 0x000fd00008000000 */
[----:B------:R1:W2:Y:S01]  /*1640*/  SYNCS.PHASECHK.TRANS64.TRYWAIT P0, [UR5+0x10], R2 ;  /* 0x00001002ff0075a7 */ /* 0x0002a20008001105 */
[----:B------:R-:W-:Y:S02]  /*1650*/  USHF.L.U32 UR59, UR59, 0x6, URZ ;  /* 0x000000063b3b7899 */ /* 0x000fe400080006ff */
[----:B------:R-:W-:Y:S01]  /*1660*/  UIMAD UR27, UR27, 0x70, URZ ;  /* 0x000000701b1b78a4 */ /* 0x000fe2000f8e02ff */
[----:B------:R-:W-:Y:S11]  /*1670*/  BRA.U !UP0, `(.L_x_20) ;  /* 0x00000005082c7547 */ /* 0x000ff6000b800000 */
[----:B------:R-:W-:Y:S01]  /*1680*/  UMOV UR21, URZ ;  /* 0x000000ff00157c82 */ /* 0x000fe20008000000 */
[----:B------:R-:W-:-:S05]  /*1690*/  UMOV UR5, UR22 ;  /* 0x0000001600057c82 */ /* 0x000fca0008000000 */
.L_x_25:
[----:B--2---:R-:W-:Y:S01]  /*16a0*/  @!P5 MOV R3, 0x16000 ;  /* 0x000160000003d802 */ /* 0x004fe20000000f00 */
[----:B------:R-:W-:Y:S01]  /*16b0*/  ULEA UR57, UR5, UR4, 0x3 ;  /* 0x0000000405397291 */ /* 0x000fe2000f8e18ff */
[----:B-12---:R-:W-:Y:S11]  /*16c0*/  @P0 BRA `(.L_x_21) ;  /* 0x00000000000c0947 */ /* 0x006ff60003800000 */
[----:B------:R-:W-:Y:S04]  /*16d0*/  SHF.L.U32 R4, R15, 0x1f, RZ ;  /* 0x0000001f0f047819 */ /* 0x000fe800000006ff */
[----:B------:R-:W2:Y:S02]  /*16e0*/  SYNCS.PHASECHK.TRANS64.TRYWAIT P0, [UR57+0x10], R4 ;  /* 0x00001004ff0075a7 */ /* 0x000ea40008001139 */
[----:B--2---:R-:W-:Y:S05]  /*16f0*/  @!P0 BRA `(.L_x_22) ;  /* 0x0000006800088947 */ /* 0x004fea0003800000 */
.L_x_21:
[----:B------:R2:W-:Y:S01]  /*1700*/  @!P5 SYNCS.ARRIVE.TRANS64 RZ, [UR57], R3 ;  /* 0x00000003ffffd9a7 */ /* 0x0005e20008000039 */
[----:B------:R-:W-:Y:S04]  /*1710*/  BSSY.RECONVERGENT B0, `(.L_x_23) ;  /* 0x0000003000007945 */ /* 0x000fe80003800200 */
[----:B------:R-:W-:Y:S05]  /*1720*/  @P4 BRA `(.L_x_24) ;  /* 0x0000000000044947 */ /* 0x000fea0003800000 */
[----:B------:R-:W-:Y:S05]  /*1730*/  BPT.TRAP 0x1 ;  /* 0x000000040000795c */ /* 0x000fea0000300000 */
.L_x_24:
[----:B------:R-:W-:Y:S05]  /*1740*/  BSYNC.RECONVERGENT B0 ;  /* 0x0000000000007941 */ /* 0x000fea0003800200 */
.L_x_23:
[----:B------:R-:W-:Y:S02]  /*1750*/  UIADD3 UR6, UPT, UPT, UR5, 0x1, URZ ;  /* 0x0000000105067890 */ /* 0x000fe4000fffe0ff */
[----:B------:R-:W-:Y:S02]  /*1760*/  ULEA UR32, UR5, UR4, 0xf ;  /* 0x0000000405207291 */ /* 0x000fe4000f8e78ff */
[----:B------:R-:W-:Y:S02]  /*1770*/  UISETP.NE.AND UP0, UPT, UR6, 0x2, UPT ;  /* 0x000000020600788c */ /* 0x000fe4000bf05270 */
[----:B------:R-:W-:Y:S02]  /*1780*/  USHF.L.U32 UR58, UR21, 0x8, URZ ;  /* 0x00000008153a7899 */ /* 0x000fe400080006ff */
[----:B------:R-:W-:Y:S02]  /*1790*/  USEL UR7, URZ, 0x1, UP0 ;  /* 0x00000001ff077887 */ /* 0x000fe40008000000 */
[----:B------:R-:W-:Y:S02]  /*17a0*/  USEL UR22, UR6, URZ, UP0 ;  /* 0x000000ff06167287 */ /* 0x000fe40008000000 */
[----:B------:R-:W-:Y:S02]  /*17b0*/  UIADD3 UR56, UPT, UPT, UR32, 0x7300, URZ ;  /* 0x0000730020387890 */ /* 0x000fe4000fffe0ff */
[----:B------:R-:W-:Y:S01]  /*17c0*/  ULEA UR6, UR22, UR4, 0x3 ;  /* 0x0000000416067291 */ /* 0x000fe2000f8e18ff */
[----:B------:R-:W-:Y:S01]  /*17d0*/  LOP3.LUT R15, R15, UR7, RZ, 0x3c, !PT ;  /* 0x000000070f0f7c12 */ /* 0x000fe2000f8e3cff */
[----:B------:R-:W-:Y:S01]  /*17e0*/  UMOV UR30, 0x0 ;  /* 0x00000000001e7882 */ /* 0x000fe20000000000 */
[----:B------:R-:W-:Y:S01]  /*17f0*/  UMOV UR31, 0x10000000 ;  /* 0x10000000001f7882 */ /* 0x000fe20000000000 */
[----:B------:R-:W-:Y:S01]  /*1800*/  UIADD3 UR50, UPT, UPT, UR58, 0x40, URZ ;  /* 0x000000403a327890 */ /* 0x000fe2000fffe0ff */
[----:B-1----:R-:W-:Y:S01]  /*1810*/  SHF.L.U32 R2, R15, 0x1f, RZ ;  /* 0x0000001f0f027819 */ /* 0x002fe200000006ff */
[----:B------:R-:W-:Y:S01]  /*1820*/  UIADD3 UR48, UPT, UPT, UR32, 0x9300, URZ ;  /* 0x0000930020307890 */ /* 0x000fe2000fffe0ff */
[----:B------:R-:W-:Y:S02]  /*1830*/  UMOV UR49, UR57 ;  /* 0x0000003900317c82 */ /* 0x000fe40008000000 */
[----:B------:R1:W1:Y:S01]  /*1840*/  SYNCS.PHASECHK.TRANS64.TRYWAIT P0, [UR6+0x10], R2 ;  /* 0x00001002ff0075a7 */ /* 0x0002620008001106 */
[----:B------:R-:W-:Y:S01]  /*1850*/  UIADD3 UR6, UP1, UPT, UR38, 0x80, URZ ;  /* 0x0000008026067890 */ /* 0x000fe2000ff3e0ff */
[----:B------:R-:W-:Y:S01]  /*1860*/  UMOV UR51, UR59 ;  /* 0x0000003b00337c82 */ /* 0x000fe20008000000 */
[----:B------:R-:W-:Y:S02]  /*1870*/  UMOV UR52, UR60 ;  /* 0x0000003c00347c82 */ /* 0x000fe40008000000 */
[----:B------:R-:W-:Y:S02]  /*1880*/  UIADD3.X UR7, UPT, UPT, URZ, UR39, URZ, UP1, !UPT ;  /* 0x00000027ff077290 */ /* 0x000fe40008ffe4ff */
[----:B------:R-:W-:Y:S02]  /*1890*/  UIADD3 UR42, UPT, UPT, UR58, 0x80, URZ ;  /* 0x000000803a2a7890 */ /* 0x000fe4000fffe0ff */
[----:B------:R-:W-:Y:S01]  /*18a0*/  UIADD3 UR40, UPT, UPT, UR32, 0xb300, URZ ;  /* 0x0000b30020287890 */ /* 0x000fe2000fffe0ff */
[----:B------:R-:W-:Y:S01]  /*18b0*/  UMOV UR41, UR57 ;  /* 0x0000003900297c82 */ /* 0x000fe20008000000 */
[----:B------:R-:W-:Y:S01]  /*18c0*/  UMOV UR43, UR59 ;  /* 0x0000003b002b7c82 */ /* 0x000fe20008000000 */
[----:B------:R-:W-:Y:S02]  /*18d0*/  UMOV UR44, UR60 ;  /* 0x0000003c002c7c82 */ /* 0x000fe40008000000 */
[----:B------:R-:W-:Y:S01]  /*18e0*/  UTMALDG.3D [UR56], [UR6], desc[UR30] ;  /* 0x00001e38060075b4 */ /* 0x000fe20008011000 */
[----:B------:R-:W-:Y:S02]  /*18f0*/  UIADD3 UR34, UPT, UPT, UR58, 0xc0, URZ ;  /* 0x000000c03a227890 */ /* 0x000fe4000fffe0ff */
[----:B------:R-:W-:Y:S02]  /*1900*/  UIADD3 UR32, UPT, UPT, UR32, 0xd300, URZ ;  /* 0x0000d30020207890 */ /* 0x000fe4000fffe0ff */
[----:B------:R-:W-:Y:S01]  /*1910*/  UIADD3 UR14, UP0, UPT, UR38, 0x180, URZ ;  /* 0x00000180260e7890 */ /* 0x000fe2000ff1e0ff */
[----:B------:R-:W-:Y:S01]  /*1920*/  UMOV UR33, UR57 ;  /* 0x0000003900217c82 */ /* 0x000fe20008000000 */
[----:B------:R-:W-:Y:S01]  /*1930*/  UTMALDG.3D [UR48], [UR6], desc[UR30] ;  /* 0x00001e30060075b4 */ /* 0x000fe20008011000 */
[----:B------:R-:W-:Y:S01]  /*1940*/  UMOV UR35, UR59 ;  /* 0x0000003b00237c82 */ /* 0x000fe20008000000 */
[----:B------:R-:W-:Y:S01]  /*1950*/  UMOV UR36, UR60 ;  /* 0x0000003c00247c82 */ /* 0x000fe20008000000 */
[----:B------:R-:W-:Y:S01]  /*1960*/  UIADD3.X UR15, UPT, UPT, URZ, UR39, URZ, UP0, !UPT ;  /* 0x00000027ff0f7290 */ /* 0x000fe200087fe4ff */
[----:B------:R-:W-:Y:S01]  /*1970*/  UMOV UR25, UR57 ;  /* 0x0000003900197c82 */ /* 0x000fe20008000000 */
[----:B------:R-:W-:Y:S01]  /*1980*/  UMOV UR28, UR60 ;  /* 0x0000003c001c7c82 */ /* 0x000fe20008000000 */
[----:B------:R-:W-:Y:S01]  /*1990*/  UMOV UR26, UR58 ;  /* 0x0000003a001a7c82 */ /* 0x000fe20008000000 */
[----:B------:R-:W-:Y:S01]  /*19a0*/  UTMALDG.3D [UR40], [UR6], desc[UR30] ;  /* 0x00001e28060075b4 */ /* 0x000fe20008011000 */
[----:B------:R-:W-:Y:S01]  /*19b0*/  UIMAD UR5, UR5, 0xe000, UR4 ;  /* 0x0000e000050578a4 */ /* 0x000fe2000f8e0204 */
[----:B------:R-:W-:Y:S01]  /*19c0*/  UMOV UR9, UR57 ;  /* 0x0000003900097c82 */ /* 0x000fe20008000000 */
[----:B------:R-:W-:Y:S02]  /*19d0*/  UMOV UR11, UR27 ;  /* 0x0000001b000b7c82 */ /* 0x000fe40008000000 */
[----:B------:R-:W-:Y:S02]  /*19e0*/  UIADD3 UR24, UPT, UPT, UR5, 0x17300, URZ ;  /* 0x0001730005187890 */ /* 0x000fe4000fffe0ff */
[----:B------:R-:W-:Y:S01]  /*19f0*/  UIADD3 UR8, UPT, UPT, UR5, 0x1ab00, URZ ;  /* 0x0001ab0005087890 */ /* 0x000fe2000fffe0ff */
[----:B------:R-:W-:Y:S01]  /*1a00*/  UTMALDG.3D [UR32], [UR6], desc[UR30] ;  /* 0x00001e20060075b4 */ /* 0x000fe20008011000 */
[----:B------:R-:W-:Y:S01]  /*1a10*/  UMOV UR12, UR60 ;  /* 0x0000003c000c7c82 */ /* 0x000fe20008000000 */
[----:B------:R-:W-:Y:S01]  /*1a20*/  UMOV UR10, UR50 ;  /* 0x00000032000a7c82 */ /* 0x000fe20008000000 */
[----:B------:R-:W-:Y:S01]  /*1a30*/  UIADD3 UR16, UPT, UPT, UR5, 0x1e300, URZ ;  /* 0x0001e30005107890 */ /* 0x000fe2000fffe0ff */
[----:B------:R-:W-:Y:S01]  /*1a40*/  UMOV UR17, UR57 ;  /* 0x0000003900117c82 */ /* 0x000fe20008000000 */
[----:B------:R-:W-:Y:S01]  /*1a50*/  UMOV UR19, UR27 ;  /* 0x0000001b00137c82 */ /* 0x000fe20008000000 */
[----:B------:R-:W-:Y:S01]  /*1a60*/  UMOV UR20, UR60 ;  /* 0x0000003c00147c82 */ /* 0x000fe20008000000 */
[----:B------:R-:W-:Y:S01]  /*1a70*/  UTMALDG.3D [UR24], [UR14], desc[UR30] ;  /* 0x00001e180e0075b4 */ /* 0x000fe20008011000 */
[----:B------:R-:W-:Y:S01]  /*1a80*/  UMOV UR18, UR42 ;  /* 0x0000002a00127c82 */ /* 0x000fe20008000000 */
[----:B------:R-:W-:Y:S01]  /*1a90*/  UIADD3 UR21, UPT, UPT, UR21, 0x1, URZ ;  /* 0x0000000115157890 */ /* 0x000fe2000fffe0ff */
[----:B------:R-:W-:Y:S03]  /*1aa0*/  UMOV UR13, UR23 ;  /* 0x00000017000d7c82 */ /* 0x000fe60008000000 */
[----:B------:R-:W-:Y:S01]  /*1ab0*/  UISETP.NE.AND UP0, UPT, UR21, UR23, UPT ;  /* 0x000000171500728c */ /* 0x000fe2000bf05270 */
[----:B------:R3:W-:Y:S01]  /*1ac0*/  UTMALDG.3D [UR8], [UR14], desc[UR30] ;  /* 0x00001e080e0075b4 */ /* 0x0007e20008011000 */
[----:B------:R1:W-:Y:S01]  /*1ad0*/  UTMALDG.3D [UR16], [UR14], desc[UR30] ;  /* 0x00001e100e0075b4 */ /* 0x0003e20008011000 */
[----:B---3--:R-:W-:Y:S01]  /*1ae0*/  UIADD3 UR8, UPT, UPT, UR5, 0x21b00, URZ ;  /* 0x00021b0005087890 */ /* 0x008fe2000fffe0ff */
[----:B------:R-:W-:Y:S02]  /*1af0*/  UMOV UR10, UR34 ;  /* 0x00000022000a7c82 */ /* 0x000fe40008000000 */
[----:B------:R-:W-:Y:S06]  /*1b00*/  UMOV UR5, UR22 ;  /* 0x0000001600057c82 */ /* 0x000fec0008000000 */
[----:B------:R3:W-:Y:S02]  /*1b10*/  UTMALDG.3D [UR8], [UR14], desc[UR30] ;  /* 0x00001e080e0075b4 */ /* 0x0007e40008011000 */
[----:B---3--:R-:W-:Y:S05]  /*1b20*/  BRA.U UP0, `(.L_x_25) ;  /* 0xfffffff900dc7547 */ /* 0x008fea000b83ffff */
.L_x_20:
[----:B------:R-:W-:Y:S01]  /*1b30*/  ULEA UR5, UR22, UR4, 0x3 ;  /* 0x0000000416057291 */ /* 0x000fe2000f8e18ff */
[----:B-1----:R-:W-:Y:S01]  /*1b40*/  SHF.L.U32 R2, R15, 0x1f, RZ ;  /* 0x0000001f0f027819 */ /* 0x002fe200000006ff */
[----:B------:R-:W-:Y:S01]  /*1b50*/  @!P1 SYNCS.ARRIVE.TRANS64.A1T0 RZ, [UR4+0x48], RZ ;  /* 0x000048ffffff99a7 */ /* 0x000fe20008100004 */
[----:B------:R-:W-:-:S06]  /*1b60*/  UISETP.GT.AND UP0, UPT, UR45, UR29, UPT ;  /* 0x0000001d2d00728c */ /* 0x000fcc000bf04270 */
[----:B--2---:R1:W2:Y:S03]  /*1b70*/  SYNCS.PHASECHK.TRANS64.TRYWAIT P0, [UR5+0x10], R2 ;  /* 0x00001002ff0075a7 */ /* 0x0042a60008001105 */
[----:B------:R-:W-:Y:S05]  /*1b80*/  BRA.U !UP0, `(.L_x_26) ;  /* 0x0000000508287547 */ /* 0x000fea000b800000 */
[----:B------:R-:W-:Y:S01]  /*1b90*/  UIADD3 UR21, UPT, UPT, UR46, UR13, URZ ;  /* 0x0000000d2e157290 */ /* 0x000fe2000fffe0ff */
[----:B------:R-:W-:-:S11]  /*1ba0*/  UMOV UR5, UR22 ;  /* 0x0000001600057c82 */ /* 0x000fd60008000000 */
.L_x_31:
[----:B--2---:R-:W-:Y:S01]  /*1bb0*/  @!P5 MOV R3, 0x16000 ;  /* 0x000160000003d802 */ /* 0x004fe20000000f00 */
[----:B------:R-:W-:Y:S01]  /*1bc0*/  ULEA UR57, UR5, UR4, 0x3 ;  /* 0x0000000405397291 */ /* 0x000fe2000f8e18ff */
[----:B-12---:R-:W-:Y:S11]  /*1bd0*/  @P0 BRA `(.L_x_27) ;  /* 0x00000000000c0947 */ /* 0x006ff60003800000 */
[----:B------:R-:W-:Y:S04]  /*1be0*/  SHF.L.U32 R4, R15, 0x1f, RZ ;  /* 0x0000001f0f047819 */ /* 0x000fe800000006ff */
[----:B------:R-:W2:Y:S02]  /*1bf0*/  SYNCS.PHASECHK.TRANS64.TRYWAIT P0, [UR57+0x10], R4 ;  /* 0x00001004ff0075a7 */ /* 0x000ea40008001139 */
[----:B--2---:R-:W-:Y:S05]  /*1c00*/  @!P0 BRA `(.L_x_28) ;  /* 0x0000006000dc8947 */ /* 0x004fea0003800000 */
.L_x_27:
[----:B------:R2:W-:Y:S01]  /*1c10*/  @!P5 SYNCS.ARRIVE.TRANS64 RZ, [UR57], R3 ;  /* 0x00000003ffffd9a7 */ /* 0x0005e20008000039 */
[----:B------:R-:W-:Y:S04]  /*1c20*/  BSSY.RECONVERGENT B0, `(.L_x_29) ;  /* 0x0000003000007945 */ /* 0x000fe80003800200 */
[----:B------:R-:W-:Y:S05]  /*1c30*/  @P4 BRA `(.L_x_30) ;  /* 0x0000000000044947 */ /* 0x000fea0003800000 */
[----:B------:R-:W-:Y:S05]  /*1c40*/  BPT.TRAP 0x1 ;  /* 0x000000040000795c */ /* 0x000fea0000300000 */
.L_x_30:
[----:B------:R-:W-:Y:S05]  /*1c50*/  BSYNC.RECONVERGENT B0 ;  /* 0x0000000000007941 */ /* 0x000fea0003800200 */
.L_x_29:
        /* <DEDUP_REMOVED lines=52> */
[----:B------:R-:W-:Y:S04]  /*1fa0*/  UIADD3 UR13, UPT, UPT, UR13, 0x1, URZ ;  /* 0x000000010d0d7890 */ /* 0x000fe8000fffe0ff */
        /* <DEDUP_REMOVED lines=8> */
.L_x_26:
[C---:B-1----:R-:W-:Y:S01]  /*2030*/  LEA R2, R14.reuse, UR4, 0x3 ;  /* 0x000000040e027c11 */ /* 0x042fe2000f8e18ff */
[----:B------:R-:W-:Y:S01]  /*2040*/  NOP ;  /* 0x0000000000007918 */ /* 0x000fe20000000000 */
[----:B--2---:R-:W-:Y:S02]  /*2050*/  SHF.L.U32 R3, R13, 0x1f, RZ ;  /* 0x0000001f0d037819 */ /* 0x004fe400000006ff */
[----:B------:R-:W-:Y:S02]  /*2060*/  LEA R4, R14, UR4, 0x4 ;  /* 0x000000040e047c11 */ /* 0x000fe4000f8e20ff */
[----:B------:R-:W1:Y:S02]  /*2070*/  SYNCS.PHASECHK.TRANS64.TRYWAIT P0, [R2+URZ+0x50], R3 ;  /* 0x00005003020075a7 */ /* 0x000e6400080011ff */
[----:B-1----:R-:W-:Y:S05]  /*2080*/  @!P0 BRA `(.L_x_32) ;  /* 0x0000005c00d48947 */ /* 0x002fea0003800000 */
.L_x_109:
[----:B------:R-:W2:Y:S01]  /*2090*/  LDS.128 R4, [R4+0xe0] ;  /* 0x0000e00004047984 */ /* 0x000ea20000000c00 */
[----:B---3--:R-:W-:Y:S01]  /*20a0*/  ISETP.GE.AND P0, PT, R76, 0x1, PT ;  /* 0x000000014c00780c */ /* 0x008fe20003f06270 */
[----:B-1----:R-:W-:Y:S01]  /*20b0*/  VIADD R2, R2, 0x60 ;  /* 0x0000006002027836 */ /* 0x002fe20000000000 */
[----:B------:R-:W-:Y:S01]  /*20c0*/  @!PT LDS RZ, [RZ] ;  /* 0x00000000fffff984 */ /* 0x000fe20000000800 */
[----:B------:R-:W-:Y:S01]  /*20d0*/  @!PT LDS RZ, [RZ] ;  /* 0x00000000fffff984 */ /* 0x000fe20000000800 */
[----:B------:R-:W-:Y:S01]  /*20e0*/  @!PT LDS RZ, [RZ] ;  /* 0x00000000fffff984 */ /* 0x000fe20000000800 */
[----:B------:R-:W-:Y:S01]  /*20f0*/  @!PT LDS RZ, [RZ] ;  /* 0x00000000fffff984 */ /* 0x000fe20000000800 */
[----:B------:R1:W-:Y:S06]  /*2100*/  MEMBAR.ALL.CTA ;  /* 0x0000000000007992 */ /* 0x0003ec0000008000 */
[----:B-1----:R-:W1:Y:S01]  /*2110*/  FENCE.VIEW.ASYNC.S ;  /* 0x00000000000073c6 */ /* 0x002e620000000000 */
[----:B------:R-:W-:-:S04]  /*2120*/  PRMT R2, RZ, 0x654, R2 ;  /* 0x00000654ff027816 */ /* 0x000fc80000000002 */
[----:B-1----:R1:W-:Y:S01]  /*2130*/  SYNCS.ARRIVE.TRANS64.RED.A1T0 RZ, [R2+URZ], RZ ;  /* 0x000000ff02ff79a7 */ /* 0x0023e200081004ff */
[----:B--2---:R-:W-:-:S13]  /*2140*/  LOP3.LUT P2, RZ, R6, 0x1, RZ, 0xc0, !PT ;  /* 0x0000000106ff7812 */ /* 0x004fda000784c0ff */
[----:B------:R-:W-:Y:S01]  /*2150*/  @P2 SHF.R.U32.HI R3, RZ, 0x10, R5 ;  /* 0x00000010ff032819 */ /* 0x000fe20000011605 */
[----:B------:R-:W-:Y:S01]  /*2160*/  VOTEU.ANY UP0, P2 ;  /* 0x0000000000ff7886 */ /* 0x000fe20001000100 */
[----:B------:R-:W-:Y:S02]  /*2170*/  @P2 MOV R10, R4 ;  /* 0x00000004000a2202 */ /* 0x000fe40000000f00 */
[----:B------:R-:W-:Y:S02]  /*2180*/  @P2 R2UR.BROADCAST UR5, R3 ;  /* 0x00000000030522ca */ /* 0x000fe400008e0000 */
[----:B------:R-:W-:-:S11]  /*2190*/  @P2 LOP3.LUT R9, R5, 0xffff, RZ, 0xc0, !PT ;  /* 0x0000ffff05092812 */ /* 0x000fd600078ec0ff */
[----:B------:R-:W-:Y:S01]  /*21a0*/  @UP0 UMOV UR60, UR5 ;  /* 0x00000005003c0c82 */ /* 0x000fe20008000000 */
[----:B-1----:R-:W-:Y:S05]  /*21b0*/  @!P0 BRA `(.L_x_33) ;  /* 0x0000000000b88947 */ /* 0x002fea0003800000 */
[----:B------:R-:W4:Y:S01]  /*21c0*/  LDC.64 R4, c[0x0][0xb18] ;  /* 0x0002c600ff047b82 */ /* 0x000f220000000a00 */
[----:B------:R-:W-:-:S07]  /*21d0*/  ISETP.NE.AND P3, PT, R76, 0x1, PT ;  /* 0x000000014c00780c */ /* 0x000fce0003f65270 */
[----:B------:R-:W1:Y:S08]  /*21e0*/  LDC.64 R6, c[0x0][0xb10] ;  /* 0x0002c400ff067b82 */ /* 0x000e700000000a00 */
[----:B------:R-:W2:Y:S08]  /*21f0*/  LDC R16, c[0x0][0xb20] ;  /* 0x0002c800ff107b82 */ /* 0x000eb00000000800 */
[----:B------:R-:W3:Y:S01]  /*2200*/  LDC R17, c[0x0][0xb0c] ;  /* 0x0002c300ff117b82 */ /* 0x000ee20000000800 */
[----:B----4-:R-:W-:Y:S01]  /*2210*/  IMAD.HI.U32 R19, R0, R5, RZ ;  /* 0x0000000500137227 */ /* 0x010fe200078e00ff */
[----:B------:R-:W-:-:S03]  /*2220*/  ISETP.NE.AND P0, PT, R4, 0x1, PT ;  /* 0x000000010400780c */ /* 0x000fc60003f05270 */
[----:B------:R-:W-:-:S03]  /*2230*/  IMAD.HI.U32 R5, R9, R5, RZ ;  /* 0x0000000509057227 */ /* 0x000fc600078e00ff */
[----:B------:R-:W4:Y:S01]  /*2240*/  LDC.64 R2, c[0x0][0xb28] ;  /* 0x0002ca00ff027b82 */ /* 0x000f220000000a00 */
[----:B-1----:R-:W-:-:S04]  /*2250*/  IMAD.HI.U32 R20, R8, R6, RZ ;  /* 0x0000000608147227 */ /* 0x002fc800078e00ff */
[----:B------:R-:W-:Y:S01]  /*2260*/  IMAD.HI.U32 R21, R10, R6, RZ ;  /* 0x000000060a157227 */ /* 0x000fe200078e00ff */
[----:B------:R-:W-:Y:S02]  /*2270*/  SHF.R.U32.HI R20, RZ, R7, R20 ;  /* 0x00000007ff147219 */ /* 0x000fe40000011614 */
[-C--:B--2---:R-:W-:Y:S02]  /*2280*/  SHF.R.U32.HI R19, RZ, R16.reuse, R19 ;  /* 0x00000010ff137219 */ /* 0x084fe40000011613 */
[----:B------:R-:W-:Y:S02]  /*2290*/  SHF.R.U32.HI R5, RZ, R16, R5 ;  /* 0x00000010ff057219 */ /* 0x000fe40000011605 */
[----:B------:R-:W-:Y:S02]  /*22a0*/  SEL R19, R0, R19, !P0 ;  /* 0x0000001300137207 */ /* 0x000fe40004000000 */
[----:B------:R-:W-:Y:S02]  /*22b0*/  SHF.R.U32.HI R21, RZ, R7, R21 ;  /* 0x00000007ff157219 */ /* 0x000fe40000011615 */
[----:B---3--:R-:W-:-:S02]  /*22c0*/  ISETP.NE.AND P1, PT, R17, 0x1, PT ;  /* 0x000000011100780c */ /* 0x008fc40003f25270 */
[----:B------:R-:W-:Y:S02]  /*22d0*/  SEL R5, R9, R5, !P0 ;  /* 0x0000000509057207 */ /* 0x000fe40004000000 */
[----:B------:R-:W-:Y:S02]  /*22e0*/  SEL R20, R8, R20, !P1 ;  /* 0x0000001408147207 */ /* 0x000fe40004800000 */
[----:B------:R-:W-:Y:S01]  /*22f0*/  SEL R21, R10, R21, !P1 ;  /* 0x000000150a157207 */ /* 0x000fe20004800000 */
[----:B----4-:R-:W-:-:S04]  /*2300*/  IMAD.HI.U32 R18, R19, R2, RZ ;  /* 0x0000000213127227 */ /* 0x010fc800078e00ff */
        /* <DEDUP_REMOVED lines=10> */
[----:B------:R-:W-:-:S04]  /*23b0*/  @!P0 IMAD.HI.U32 R7, R21, R2, RZ ;  /* 0x0000000215078227 */ /* 0x000fc800078e00ff */
[----:B------:R-:W-:Y:S01]  /*23c0*/  IMAD.MOV R2, RZ, RZ, -R6 ;  /* 0x000000ffff027224 */ /* 0x000fe200078e0a06 */
[----:B------:R-:W-:Y:S02]  /*23d0*/  @!P0 SHF.R.U32.HI R3, RZ, R3, R7 ;  /* 0x00000003ff038219 */ /* 0x000fe40000011607 */
[----:B------:R-:W-:Y:S01]  /*23e0*/  IADD3 R7, PT, PT, -R5, RZ, RZ ;  /* 0x000000ff05077210 */ /* 0x000fe20007ffe1ff */
[----:B------:R-:W-:Y:S01]  /*23f0*/  IMAD R2, R76, R2, R5 ;  /* 0x000000024c027224 */ /* 0x000fe200078e0205 */
        /* <DEDUP_REMOVED lines=10> */
.L_x_33:
[----:B------:R-:W1:Y:S02]  /*24a0*/  LDCU UR5, c[0x0][0xb30] ;  /* 0x00016600ff0577ac */ /* 0x000e640008000800 */
[----:B-1----:R-:W-:-:S09]  /*24b0*/  UISETP.NE.AND UP0, UPT, UR5, 0x1, UPT ;  /* 0x000000010500788c */ /* 0x002fd2000bf05270 */
[----:B------:R-:W-:Y:S05]  /*24c0*/  BRA.U UP0, `(.L_x_34) ;  /* 0x0000000100407547 */ /* 0x000fea000b800000 */
[----:B------:R-:W1:Y:S08]  /*24d0*/  LDC.64 R4, c[0x0][0xb10] ;  /* 0x0002c400ff047b82 */ /* 0x000e700000000a00 */
[----:B------:R-:W2:Y:S08]  /*24e0*/  LDC.64 R2, c[0x0][0xb18] ;  /* 0x0002c600ff027b82 */ /* 0x000eb00000000a00 */
[----:B------:R-:W3:Y:S08]  /*24f0*/  LDC R6, c[0x0][0xb20] ;  /* 0x0002c800ff067b82 */ /* 0x000ef00000000800 */
[----:B------:R-:W4:Y:S01]  /*2500*/  LDC R7, c[0x0][0xb0c] ;  /* 0x0002c300ff077b82 */ /* 0x000f220000000800 */
[----:B-1----:R-:W-:-:S05]  /*2510*/  IMAD.HI.U32 R4, R10, R4, RZ ;  /* 0x000000040a047227 */ /* 0x002fca00078e00ff */
[----:B------:R-:W-:Y:S01]  /*2520*/  SHF.R.U32.HI R4, RZ, R5, R4 ;  /* 0x00000005ff047219 */ /* 0x000fe20000011604 */
[----:B--2---:R-:W-:Y:S01]  /*2530*/  IMAD.HI.U32 R3, R9, R3, RZ ;  /* 0x0000000309037227 */ /* 0x004fe200078e00ff */
[----:B------:R-:W-:-:S04]  /*2540*/  ISETP.NE.AND P0, PT, R2, 0x1, PT ;  /* 0x000000010200780c */ /* 0x000fc80003f05270 */
[----:B---3--:R-:W-:-:S04]  /*2550*/  SHF.R.U32.HI R3, RZ, R6, R3 ;  /* 0x00000006ff037219 */ /* 0x008fc80000011603 */
[----:B------:R-:W-:Y:S02]  /*2560*/  SEL R3, R9, R3, !P0 ;  /* 0x0000000309037207 */ /* 0x000fe40004000000 */
[----:B----4-:R-:W-:-:S04]  /*2570*/  ISETP.NE.AND P1, PT, R7, 0x1, PT ;  /* 0x000000010700780c */ /* 0x010fc80003f25270 */
[----:B------:R-:W-:-:S05]  /*2580*/  SEL R4, R10, R4, !P1 ;  /* 0x000000040a047207 */ /* 0x000fca0004800000 */
[----:B------:R-:W-:Y:S02]  /*2590*/  IMAD.IADD R5, R3, 0x1, -R4 ;  /* 0x0000000103057824 */ /* 0x000fe400078e0a04 */
[----:B------:R-:W-:Y:S02]  /*25a0*/  IMAD.IADD R3, R4, 0x1, -R3 ;  /* 0x0000000104037824 */ /* 0x000fe400078e0a03 */
[----:B------:R-:W-:Y:S02]  /*25b0*/  IMAD R10, R5, R7, R10 ;  /* 0x00000007050a7224 */ /* 0x000fe400078e020a */
[----:B------:R-:W-:-:S07]  /*25c0*/  IMAD R9, R3, R2, R9 ;  /* 0x0000000203097224 */ /* 0x000fce00078e0209 */
.L_x_34:
[----:B------:R-:W-:Y:S01]  /*25d0*/  VIADD R14, R14, 0x1 ;  /* 0x000000010e0e7836 */ /* 0x000fe20000000000 */
[----:B------:R-:W-:Y:S01]  /*25e0*/  PLOP3.LUT P1, PT, PT, PT, PT, 0x80, 0x8 ;  /* 0x000000000008781c */ /* 0x000fe20003f2f070 */
[----:B------:R-:W-:Y:S02]  /*25f0*/  IMAD.IADD R141, R10, 0x1, R139 ;  /* 0x000000010a8d7824 */ /* 0x000fe400078e028b */
[----:B------:R-:W-:Y:S01]  /*2600*/  IMAD.IADD R140, R9, 0x1, R138 ;  /* 0x00000001098c7824 */ /* 0x000fe200078e028a */
[----:B------:R-:W-:-:S04]  /*2610*/  ISETP.NE.AND P0, PT, R14, 0x2, PT ;  /* 0x000000020e00780c */ /* 0x000fc80003f05270 */
[----:B------:R-:W-:Y:S02]  /*2620*/  SEL R2, RZ, 0x1, P0 ;  /* 0x00000001ff027807 */ /* 0x000fe40000000000 */
[----:B------:R-:W-:Y:S02]  /*2630*/  SEL R14, R14, RZ, P0 ;  /* 0x000000ff0e0e7207 */ /* 0x000fe40000000000 */
[----:B------:R-:W-:Y:S01]  /*2640*/  LOP3.LUT R13, R13, R2, RZ, 0x3c, !PT ;  /* 0x000000020d0d7212 */ /* 0x000fe200078e3cff */
[----:B------:R-:W-:Y:S06]  /*2650*/  @P2 BRA `(.L_x_35) ;  /* 0xffffffec00982947 */ /* 0x000fec000383ffff */
[----:B------:R-:W-:Y:S01]  /*2660*/  UIADD3 UR5, UPT, UPT, UR4, 0x10, URZ ;  /* 0x0000001004057890 */ /* 0x000fe2000fffe0ff */
[----:B------:R-:W-:-:S03]  /*2670*/  SHF.L.U32 R2, R15, 0x1f, RZ ;  /* 0x0000001f0f027819 */ /* 0x000fc600000006ff */
[----:B------:R-:W-:-:S09]  /*2680*/  ULEA UR4, UR22, UR5, 0x3 ;  /* 0x0000000516047291 */ /* 0x000fd2000f8e18ff */
[----:B------:R-:W1:Y:S02]  /*2690*/  SYNCS.PHASECHK.TRANS64.TRYWAIT P0, [UR4], R2 ;  /* 0x00000002ff0075a7 */ /* 0x000e640008001104 */
[----:B-1----:R-:W-:Y:S05]  /*26a0*/  @!P0 BRA `(.L_x_36) ;  /* 0x0000005800608947 */ /* 0x002fea0003800000 */
.L_x_111:
[----:B------:R-:W-:-:S04]  /*26b0*/  UIADD3 UR4, UPT, UPT, UR22, 0x1, URZ ;  /* 0x0000000116047890 */ /* 0x000fc8000fffe0ff */
[----:B------:R-:W-:-:S04]  /*26c0*/  UISETP.NE.AND UP0, UPT, UR4, 0x2, UPT ;  /* 0x000000020400788c */ /* 0x000fc8000bf05270 */
[----:B------:R-:W-:Y:S02]  /*26d0*/  USEL UR6, URZ, 0x1, UP0 ;  /* 0x00000001ff067887 */ /* 0x000fe40008000000 */
[----:B------:R-:W-:-:S04]  /*26e0*/  USEL UR4, UR4, URZ, UP0 ;  /* 0x000000ff04047287 */ /* 0x000fc80008000000 */
[----:B------:R-:W-:Y:S01]  /*26f0*/  ULEA UR4, UR4, UR5, 0x3 ;  /* 0x0000000504047291 */ /* 0x000fe2000f8e18ff */
[----:B-1----:R-:W-:-:S04]  /*2700*/  LOP3.LUT R2, R15, UR6, RZ, 0x3c, !PT ;  /* 0x000000060f027c12 */ /* 0x002fc8000f8e3cff */
[----:B------:R-:W-:Y:S01]  /*2710*/  SHF.L.U32 R2, R2, 0x1f, RZ ;  /* 0x0000001f02027819 */ /* 0x000fe200000006ff */
[----:B----4-:R-:W-:-:S07]  /*2720*/  IMAD.U32 R0, RZ, RZ, UR4 ;  /* 0x00000004ff007e24 */ /* 0x010fce000f8e00ff */
.L_x_37:
[----:B-1----:R1:W2:Y:S02]  /*2730*/  SYNCS.PHASECHK.TRANS64.TRYWAIT P0, [R0+URZ], R2 ;  /* 0x00000002000075a7 */ /* 0x0022a400080011ff */
[----:B--2---:R-:W-:Y:S05]  /*2740*/  @!P0 NANOSLEEP.SYNCS 0x989680 ;  /* 0x009896800000895d */ /* 0x004fea0003900000 */
[----:B------:R-:W2:Y:S02]  /*2750*/  @!P0 SYNCS.PHASECHK.TRANS64 P0, [R0+URZ], R2 ;  /* 0x00000002000085a7 */ /* 0x000ea400080010ff */
[----:B--2---:R-:W-:Y:S05]  /*2760*/  @P0 EXIT ;  /* 0x000000000000094d */ /* 0x004fea0003800000 */
[----:B------:R-:W-:Y:S05]  /*2770*/  BRA `(.L_x_37) ;  /* 0xfffffffc00ec7947 */ /* 0x000fea000383ffff */
.L_x_17:
[----:B------:R-:W-:-:S04]  /*2780*/  UISETP.NE.AND UP1, UPT, UR37, URZ, UPT ;  /* 0x000000ff2500728c */ /* 0x000fc8000bf25270 */
[----:B------:R-:W-:-:S09]  /*2790*/  UISETP.NE.OR UP1, UPT, UR10, 0x1, UP1 ;  /* 0x000000010a00788c */ /* 0x000fd20008f25670 */
[----:B------:R-:W-:Y:S05]  /*27a0*/  BRA.U UP1, `(.L_x_38) ;  /* 0x0000000501487547 */ /* 0x000fea000b800000 */
[----:B------:R-:W-:Y:S01]  /*27b0*/  ISETP.NE.AND P2, PT, R2, RZ, PT ;  /* 0x000000ff0200720c */ /* 0x000fe20003f45270 */
[----:B------:R-:W-:Y:S01]  /*27c0*/  IMAD.MOV.U32 R12, RZ, RZ, 0x1 ;  /* 0x00000001ff0c7424 */ /* 0x000fe200078e00ff */
[----:B------:R-:W-:Y:S02]  /*27d0*/  CS2R R10, SRZ ;  /* 0x00000000000a7805 */ /* 0x000fe4000001ff00 */
[----:B------:R-:W-:Y:S01]  /*27e0*/  CS2R R8, SRZ ;  /* 0x0000000000087805 */ /* 0x000fe2000001ff00 */
[----:B------:R-:W-:Y:S01]  /*27f0*/  UMOV UR4, 0x400 ;  /* 0x0000040000047882 */ /* 0x000fe20000000000 */
[----:B------:R-:W-:Y:S01]  /*2800*/  UMOV UR5, URZ ;  /* 0x000000ff00057c82 */ /* 0x000fe20008000000 */
[----:B------:R-:W-:-:S12]  /*2810*/  ULEA UR37, UR37, UR4, 0x18 ;  /* 0x0000000425257291 */ /* 0x000fd8000f8ec0ff */
.L_x_42:
[----:B------:R-:W-:Y:S02]  /*2820*/  LEA R0, R8, UR37, 0x3 ;  /* 0x0000002508007c11 */ /* 0x000fe4000f8e18ff */
[----:B------:R-:W-:-:S03]  /*2830*/  SHF.L.U32 R4, R9, 0x1f, RZ ;  /* 0x0000001f09047819 */ /* 0x000fc600000006ff */
[----:B------:R-:W-:Y:S01]  /*2840*/  VIADD R5, R0, 0xc0 ;  /* 0x000000c000057836 */ /* 0x000fe20000000000 */
[----:B------:R-:W1:Y:S02]  /*2850*/  SYNCS.PHASECHK.TRANS64.TRYWAIT P0, [R0+URZ+0xb0], R4 ;  /* 0x0000b004000075a7 */ /* 0x000e6400080011ff */
[----:B-1----:R-:W-:Y:S05]  /*2860*/  @!P0 BRA `(.L_x_39) ;  /* 0x0000005800088947 */ /* 0x002fea0003800000 */
.L_x_112:
[----:B------:R-:W-:Y:S01]  /*2870*/  ULEA UR4, UR5, UR37, 0x3 ;  /* 0x0000002505047291 */ /* 0x000fe2000f8e18ff */
[----:B-1----:R-:W-:Y:S01]  /*2880*/  PRMT R0, RZ, 0x654, R5 ;  /* 0x00000654ff007816 */ /* 0x002fe20000000005 */
[----:B------:R-:W-:Y:S01]  /*2890*/  @!P2 IMAD.MOV.U32 R4, RZ, RZ, 0x10 ;  /* 0x00000010ff04a424 */ /* 0x000fe200078e00ff */
[----:B------:R-:W-:Y:S01]  /*28a0*/  SHF.L.U32 R5, R12, 0x1f, RZ ;  /* 0x0000001f0c057819 */ /* 0x000fe200000006ff */
[----:B------:R-:W-:Y:S01]  /*28b0*/  UIADD3 UR6, UPT, UPT, UR4, 0x50, URZ ;  /* 0x0000005004067890 */ /* 0x000fe2000fffe0ff */
[----:B------:R1:W-:Y:S05]  /*28c0*/  SYNCS.ARRIVE.TRANS64.RED.A1T0 RZ, [R0+URZ], RZ ;  /* 0x000000ff00ff79a7 */ /* 0x0003ea00081004ff */
[----:B------:R-:W-:Y:S01]  /*28d0*/  IMAD.U32 R6, RZ, RZ, UR6 ;  /* 0x00000006ff067e24 */ /* 0x000fe2000f8e00ff */
[----:B------:R-:W2:Y:S04]  /*28e0*/  SYNCS.PHASECHK.TRANS64.TRYWAIT P0, [UR4+0x60], R5 ;  /* 0x00006005ff0075a7 */ /* 0x000ea80008001104 */
[----:B------:R-:W-:Y:S01]  /*28f0*/  PRMT R6, R2, 0x654, R6 ;  /* 0x0000065402067816 */ /* 0x000fe20000000006 */
[----:B-12---:R-:W-:Y:S06]  /*2900*/  @!P0 BRA `(.L_x_40) ;  /* 0x0000005400f48947 */ /* 0x006fec0003800000 */
.L_x_114:
[----:B------:R-:W-:Y:S01]  /*2910*/  ULEA UR6, UR5, UR37, 0x4 ;  /* 0x0000002505067291 */ /* 0x000fe2000f8e20ff */
[----:B------:R-:W-:Y:S01]  /*2920*/  SEL R3, R6, R3, !P2 ;  /* 0x0000000306037207 */ /* 0x000fe20005000000 */
[----:B------:R-:W-:Y:S01]  /*2930*/  UIADD3 UR7, UPT, UPT, UR4, 0x50, URZ ;  /* 0x0000005004077890 */ /* 0x000fe2000fffe0ff */
[----:B-1----:R-:W-:Y:S01]  /*2940*/  LEA R0, R11, UR37, 0x3 ;  /* 0x000000250b007c11 */ /* 0x002fe2000f8e18ff */
[----:B------:R-:W-:Y:S01]  /*2950*/  UIADD3 UR6, UPT, UPT, UR6, 0xe0, URZ ;  /* 0x000000e006067890 */ /* 0x000fe2000fffe0ff */
[----:B------:R1:W-:Y:S01]  /*2960*/  @!P2 SYNCS.ARRIVE.TRANS64.RED RZ, [R3+URZ], R4 ;  /* 0x0000000403ffa9a7 */ /* 0x0003e200080004ff */
[----:B------:R-:W-:Y:S01]  /*2970*/  UIADD3 UR4, UPT, UPT, UR5, 0x1, URZ ;  /* 0x0000000105047890 */ /* 0x000fe2000fffe0ff */
[----:B------:R-:W-:-:S03]  /*2980*/  VIADD R8, R8, 0x1 ;  /* 0x0000000108087836 */ /* 0x000fc60000000000 */
[----:B------:R-:W-:Y:S02]  /*2990*/  UISETP.NE.AND UP0, UPT, UR4, 0x2, UPT ;  /* 0x000000020400788c */ /* 0x000fe4000bf05270 */
[----:B------:R-:W-:Y:S01]  /*29a0*/  ISETP.NE.AND P0, PT, R8, 0x2, PT ;  /* 0x000000020800780c */ /* 0x000fe20003f05270 */
[----:B------:R-:W-:Y:S06]  /*29b0*/  UGETNEXTWORKID.BROADCAST [UR6], [UR7] ;  /* 0x00000000060073ca */ /* 0x000fec0008000100 */
[----:B------:R-:W-:Y:S02]  /*29c0*/  USEL UR6, URZ, 0x1, UP0 ;  /* 0x00000001ff067887 */ /* 0x000fe40008000000 */
[----:B------:R-:W-:-:S04]  /*29d0*/  USEL UR5, UR4, URZ, UP0 ;  /* 0x000000ff04057287 */ /* 0x000fc80008000000 */
[----:B------:R-:W-:Y:S02]  /*29e0*/  LOP3.LUT R12, R12, UR6, RZ, 0x3c, !PT ;  /* 0x000000060c0c7c12 */ /* 0x000fe4000f8e3cff */
[----:B-1----:R-:W-:-:S04]  /*29f0*/  SHF.L.U32 R4, R10, 0x1f, RZ ;  /* 0x0000001f0a047819 */ /* 0x002fc800000006ff */
[----:B------:R-:W1:Y:S02]  /*2a00*/  SYNCS.PHASECHK.TRANS64.TRYWAIT P1, [R0+URZ+0x50], R4 ;  /* 0x00005004000075a7 */ /* 0x000e6400080211ff */
[----:B-1----:R-:W-:Y:S05]  /*2a10*/  @!P1 BRA `(.L_x_41) ;  /* 0x0000005400c89947 */ /* 0x002fea0003800000 */
.L_x_115:
[C---:B-1----:R-:W-:Y:S01]  /*2a20*/  LEA R4, R11.reuse, UR37, 0x4 ;  /* 0x000000250b047c11 */ /* 0x042fe2000f8e20ff */
[----:B------:R-:W-:Y:S01]  /*2a30*/  VIADD R0, R0, 0x60 ;  /* 0x0000006000007836 */ /* 0x000fe20000000000 */
[----:B------:R-:W-:Y:S01]  /*2a40*/  SEL R8, R8, RZ, P0 ;  /* 0x000000ff08087207 */ /* 0x000fe20000000000 */
[----:B------:R-:W-:-:S03]  /*2a50*/  VIADD R11, R11, 0x1 ;  /* 0x000000010b0b7836 */ /* 0x000fc60000000000 */
[----:B------:R-:W1:Y:S01]  /*2a60*/  LDS.128 R4, [R4+0xe0] ;  /* 0x0000e00004047984 */ /* 0x000e620000000c00 */
[----:B------:R-:W-:Y:S02]  /*2a70*/  PRMT R0, RZ, 0x654, R0 ;  /* 0x00000654ff007816 */ /* 0x000fe40000000000 */
[C---:B------:R-:W-:Y:S01]  /*2a80*/  ISETP.NE.AND P1, PT, R11.reuse, 0x2, PT ;  /* 0x000000020b00780c */ /* 0x040fe20003f25270 */
[----:B------:R-:W-:Y:S01]  /*2a90*/  @!PT LDS RZ, [RZ] ;  /* 0x00000000fffff984 */ /* 0x000fe20000000800 */
[----:B------:R-:W-:Y:S01]  /*2aa0*/  @!PT LDS RZ, [RZ] ;  /* 0x00000000fffff984 */ /* 0x000fe20000000800 */
[----:B------:R-:W-:Y:S01]  /*2ab0*/  @!PT LDS RZ, [RZ] ;  /* 0x00000000fffff984 */ /* 0x000fe20000000800 */
[----:B------:R-:W-:Y:S01]  /*2ac0*/  @!PT LDS RZ, [RZ] ;  /* 0x00000000fffff984 */ /* 0x000fe20000000800 */
[----:B------:R2:W-:Y:S06]  /*2ad0*/  MEMBAR.ALL.CTA ;  /* 0x0000000000007992 */ /* 0x0005ec0000008000 */
[----:B--2---:R-:W2:Y:S01]  /*2ae0*/  FENCE.VIEW.ASYNC.S ;  /* 0x00000000000073c6 */ /* 0x004ea20000000000 */
[----:B------:R-:W-:Y:S01]  /*2af0*/  SEL R11, R11, RZ, P1 ;  /* 0x000000ff0b0b7207 */ /* 0x000fe20000800000 */
[----:B--2---:R2:W-:Y:S01]  /*2b00*/  SYNCS.ARRIVE.TRANS64.RED.A1T0 RZ, [R0+URZ], RZ ;  /* 0x000000ff00ff79a7 */ /* 0x0045e200081004ff */
[----:B-1----:R-:W-:-:S02]  /*2b10*/  LOP3.LUT P3, RZ, R6, 0x1, RZ, 0xc0, !PT ;  /* 0x0000000106ff7812 */ /* 0x002fc4000786c0ff */
[----:B------:R-:W-:-:S04]  /*2b20*/  SEL R4, RZ, 0x1, P1 ;  /* 0x00000001ff047807 */ /* 0x000fc80000800000 */
[----:B------:R-:W-:Y:S02]  /*2b30*/  LOP3.LUT R10, R10, R4, RZ, 0x3c, !PT ;  /* 0x000000040a0a7212 */ /* 0x000fe400078e3cff */
[----:B--2---:R-:W-:-:S04]  /*2b40*/  SEL R0, RZ, 0x1, P0 ;  /* 0x00000001ff007807 */ /* 0x004fc80000000000 */
[----:B------:R-:W-:Y:S01]  /*2b50*/  LOP3.LUT R9, R9, R0, RZ, 0x3c, !PT ;  /* 0x0000000009097212 */ /* 0x000fe200078e3cff */
[----:B------:R-:W-:Y:S06]  /*2b60*/  @P3 BRA `(.L_x_42) ;  /* 0xfffffffc002c3947 */ /* 0x000fec000383ffff */
[----:B------:R-:W-:Y:S01]  /*2b70*/  ULEA UR4, UR5, UR37, 0x3 ;  /* 0x0000002505047291 */ /* 0x000fe2000f8e18ff */
[----:B------:R-:W-:-:S08]  /*2b80*/  SHF.L.U32 R2, R12, 0x1f, RZ ;  /* 0x0000001f0c027819 */ /* 0x000fd000000006ff */
[----:B------:R-:W1:Y:S02]  /*2b90*/  SYNCS.PHASECHK.TRANS64 P0, [UR4+0x60], R2 ;  /* 0x00006002ff0075a7 */ /* 0x000e640008001004 */
[----:B-1----:R-:W-:Y:S05]  /*2ba0*/  @P0 BRA `(.L_x_43) ;  /* 0x0000000000080947 */ /* 0x002fea0003800000 */
[----:B------:R-:W1:Y:S02]  /*2bb0*/  SYNCS.PHASECHK.TRANS64.TRYWAIT P0, [UR4+0x60], R2 ;  /* 0x00006002ff0075a7 */ /* 0x000e640008001104 */
[----:B-1----:R-:W-:Y:S05]  /*2bc0*/  @!P0 BRA `(.L_x_44) ;  /* 0x0000005400708947 */ /* 0x002fea0003800000 */
.L_x_43:
[----:B------:R-:W-:-:S04]  /*2bd0*/  UIADD3 UR6, UPT, UPT, UR5, 0x1, URZ ;  /* 0x0000000105067890 */ /* 0x000fc8000fffe0ff */
[----:B------:R-:W-:-:S04]  /*2be0*/  UISETP.NE.AND UP0, UPT, UR6, 0x2, UPT ;  /* 0x000000020600788c */ /* 0x000fc8000bf05270 */
[----:B------:R-:W-:Y:S02]  /*2bf0*/  USEL UR7, URZ, 0x1, UP0 ;  /* 0x00000001ff077887 */ /* 0x000fe40008000000 */
[----:B------:R-:W-:-:S04]  /*2c00*/  USEL UR6, UR6, URZ, UP0 ;  /* 0x000000ff06067287 */ /* 0x000fc80008000000 */
[----:B------:R-:W-:Y:S01]  /*2c10*/  ULEA UR6, UR6, UR37, 0x3 ;  /* 0x0000002506067291 */ /* 0x000fe2000f8e18ff */
[----:B-1----:R-:W-:-:S04]  /*2c20*/  LOP3.LUT R2, R12, UR7, RZ, 0x3c, !PT ;  /* 0x000000070c027c12 */ /* 0x002fc8000f8e3cff */
[----:B------:R-:W-:-:S04]  /*2c30*/  SHF.L.U32 R0, R2, 0x1f, RZ ;  /* 0x0000001f02007819 */ /* 0x000fc800000006ff */
[----:B------:R-:W1:Y:S02]  /*2c40*/  SYNCS.PHASECHK.TRANS64 P0, [UR6+0x60], R0 ;  /* 0x00006000ff0075a7 */ /* 0x000e640008001006 */
[----:B-1----:R-:W-:Y:S05]  /*2c50*/  @P0 EXIT ;  /* 0x000000000000094d */ /* 0x002fea0003800000 */
[----:B------:R-:W-:Y:S02]  /*2c60*/  SHF.L.U32 R2, R2, 0x1f, RZ ;  /* 0x0000001f02027819 */ /* 0x000fe400000006ff */
[----:B------:R-:W-:-:S07]  /*2c70*/  MOV R0, UR6 ;  /* 0x0000000600007c02 */ /* 0x000fce0008000f00 */
.L_x_45:
[----:B-1----:R1:W2:Y:S02]  /*2c80*/  SYNCS.PHASECHK.TRANS64.TRYWAIT P0, [R0+URZ+0x60], R2 ;  /* 0x00006002000075a7 */ /* 0x0022a400080011ff */
[----:B--2---:R-:W-:Y:S05]  /*2c90*/  @!P0 NANOSLEEP.SYNCS 0x989680 ;  /* 0x009896800000895d */ /* 0x004fea0003900000 */
[----:B------:R-:W2:Y:S02]  /*2ca0*/  @!P0 SYNCS.PHASECHK.TRANS64 P0, [R0+URZ+0x60], R2 ;  /* 0x00006002000085a7 */ /* 0x000ea400080010ff */
[----:B--2---:R-:W-:Y:S05]  /*2cb0*/  @P0 EXIT ;  /* 0x000000000000094d */ /* 0x004fea0003800000 */
[----:B------:R-:W-:Y:S05]  /*2cc0*/  BRA `(.L_x_45) ;  /* 0xfffffffc00ec7947 */ /* 0x000fea000383ffff */
.L_x_38:
[----:B------:R-:W-:-:S09]  /*2cd0*/  UISETP.NE.AND UP1, UPT, UR10, URZ, UPT ;  /* 0x000000ff0a00728c */ /* 0x000fd2000bf25270 */
[----:B------:R-:W-:Y:S05]  /*2ce0*/  BRA.U UP1, `(.L_x_46) ;  /* 0x0000001101e47547 */ /* 0x000fea000b800000 */
[----:B------:R-:W-:Y:S01]  /*2cf0*/  UMOV UR4, 0x40 ;  /* 0x0000004000047882 */ /* 0x000fe20000000000 */
[----:B------:R-:W-:Y:S01]  /*2d00*/  NOP ;  /* 0x0000000000007918 */ /* 0x000fe20000000000 */
[----:B------:R-:W-:-:S03]  /*2d10*/  ULEA UR5, UR37, UR4, 0x18 ;  /* 0x0000000425057291 */ /* 0x000fc6000f8ec0ff */
[----:B------:R-:W-:Y:S02]  /*2d20*/  UMOV UR4, 0x400 ;  /* 0x0000040000047882 */ /* 0x000fe40000000000 */
[----:B------:R-:W-:-:S04]  /*2d30*/  ULEA UR37, UR37, UR4, 0x18 ;  /* 0x0000000425257291 */ /* 0x000fc8000f8ec0ff */
[----:B------:R-:W1:Y:S02]  /*2d40*/  LDS.U8 R0, [UR5+0x1c] ;  /* 0x00001c05ff007984 */ /* 0x000e640008000000 */
[----:B-1----:R-:W-:-:S13]  /*2d50*/  ISETP.NE.AND P0, PT, R0, RZ, PT ;  /* 0x000000ff0000720c */ /* 0x002fda0003f05270 */
[----:B------:R-:W-:Y:S05]  /*2d60*/  @P0 BRA `(.L_x_47) ;  /* 0x0000000000580947 */ /* 0x000fea0003800000 */
[----:B------:R-:W-:-:S13]  /*2d70*/  ELECT P0, URZ, PT ;  /* 0x0000000000ff782f */ /* 0x000fda0003800000 */
[----:B------:R-:W-:Y:S05]  /*2d80*/  @!P0 BRA `(.L_x_48) ;  /* 0x0000000000608947 */ /* 0x000fea0003800000 */
[----:B------:R-:W-:Y:S01]  /*2d90*/  UMOV UR4, 0x10 ;  /* 0x0000001000047882 */ /* 0x000fe20000000000 */
[----:B------:R-:W-:Y:S01]  /*2da0*/  HFMA2 R0, -RZ, RZ, 0, 5.9604644775390625e-08 ;  /* 0x00000001ff007431 */ /* 0x000fe200000001ff */
[----:B------:R-:W-:-:S03]  /*2db0*/  MOV R2, 0xffff ;  /* 0x0000ffff00027802 */ /* 0x000fc60000000f00 */
[----:B------:R-:W-:Y:S04]  /*2dc0*/  DEPBAR.LE SB1, 0x36 ;  /* 0x00009d800000791a */ /* 0x000fe80000000000 */
[----:B------:R-:W1:Y:S02]  /*2dd0*/  UTCATOMSWS.FIND_AND_SET.ALIGN UP0, UR4, UR4 ;  /* 0x00000004000475e3 */ /* 0x000e640008000800 */
[----:B-1----:R-:W-:Y:S01]  /*2de0*/  MOV R3, UR4 ;  /* 0x0000000400037c02 */ /* 0x002fe20008000f00 */
[----:B------:R-:W-:Y:S06]  /*2df0*/  BRA.U UP0, `(.L_x_49) ;  /* 0x0000000100187547 */ /* 0x000fec000b800000 */
.L_x_50:
[----:B------:R-:W-:Y:S05]  /*2e00*/  NANOSLEEP 0x64 ;  /* 0x000000640000795d */ /* 0x000fea0003800000 */
[----:B------:R-:W-:-:S05]  /*2e10*/  UMOV UR4, 0x10 ;  /* 0x0000001000047882 */ /* 0x000fca0000000000 */
[----:B------:R-:W-:Y:S04]  /*2e20*/  DEPBAR.LE SB1, 0x36 ;  /* 0x00009d800000791a */ /* 0x000fe80000000000 */
[----:B------:R-:W1:Y:S02]  /*2e30*/  UTCATOMSWS.FIND_AND_SET.ALIGN UP0, UR4, UR4 ;  /* 0x00000004000475e3 */ /* 0x000e640008000800 */
[----:B-1----:R-:W-:Y:S01]  /*2e40*/  MOV R3, UR4 ;  /* 0x0000000400037c02 */ /* 0x002fe20008000f00 */
[----:B------:R-:W-:Y:S05]  /*2e50*/  BRA.U !UP0, `(.L_x_50) ;  /* 0xfffffffd08e87547 */ /* 0x000fea000b83ffff */
.L_x_49:
[-C--:B------:R-:W-:Y:S02]  /*2e60*/  SHF.L.U32 R2, R2, R3.reuse, RZ ;  /* 0x0000000302027219 */ /* 0x080fe400000006ff */
[----:B------:R-:W-:Y:S01]  /*2e70*/  SHF.L.U32 R0, R0, R3, RZ ;  /* 0x0000000300007219 */ /* 0x000fe200000006ff */
[----:B------:R-:W-:Y:S02]  /*2e80*/  IMAD.SHL.U32 R3, R3, 0x20, RZ ;  /* 0x0000002003037824 */ /* 0x000fe400078e00ff */
[----:B------:R1:W-:Y:S04]  /*2e90*/  ATOMS.OR RZ, [UR5+0x14], R2 ;  /* 0x00001402ffff798c */ /* 0x0003e8000b000005 */
[----:B------:R1:W-:Y:S04]  /*2ea0*/  ATOMS.OR RZ, [UR5+0x18], R0 ;  /* 0x00001800ffff798c */ /* 0x0003e8000b000005 */
[----:B------:R1:W-:Y:S01]  /*2eb0*/  STS [UR37+0x100], R3 ;  /* 0x00010003ff007988 */ /* 0x0003e20008000825 */
[----:B------:R-:W-:Y:S05]  /*2ec0*/  BRA `(.L_x_48) ;  /* 0x0000000000107947 */ /* 0x000fea0003800000 */
.L_x_47:
[----:B------:R-:W-:Y:S02]  /*2ed0*/  MOV R0, 0xffffffff ;  /* 0xffffffff00007802 */ /* 0x000fe40000000f00 */
[----:B------:R-:W-:-:S03]  /*2ee0*/  MOV R2, 0x2f10 ;  /* 0x00002f1000027802 */ /* 0x000fc60000000f00 */
[----:B------:R1:W-:Y:S04]  /*2ef0*/  STS [UR37+0x100], R0 ;  /* 0x00010000ff007988 */ /* 0x0003e80008000825 */
[----:B-1-3-5:R-:W-:Y:S05]  /*2f00*/  CALL.REL.NOINC `($__internal_1_$__cuda_sm10x_tcgen05_guardrail_trap_phase_invalid_during_alloc) ;  /* 0x0000005800007944 */ /* 0x02afea0003c00000 */
.L_x_48:
[----:B------:R-:W-:Y:S05]  /*2f10*/  WARPSYNC.ALL ;  /* 0x0000000000007948 */ /* 0x000fea0003800000 */
[----:B------:R-:W2:Y:S01]  /*2f20*/  S2UR UR4, SR_CgaCtaId ;  /* 0x00000000000479c3 */ /* 0x000ea20000008800 */
[----:B------:R-:W-:Y:S01]  /*2f30*/  UMOV UR70, 0x400 ;  /* 0x0000040000467882 */ /* 0x000fe20000000000 */
[----:B------:R-:W-:-:S06]  /*2f40*/  NOP ;  /* 0x0000000000007918 */ /* 0x000fcc0000000000 */
[----:B------:R-:W-:Y:S06]  /*2f50*/  BAR.ARV 0x6, 0xa0 ;  /* 0x0182800000007b1d */ /* 0x000fec0000002000 */
[----:B------:R-:W4:Y:S01]  /*2f60*/  LDCU UR6, c[0x0][0x38c] ;  /* 0x00007180ff0677ac */ /* 0x000f220008000800 */
[----:B------:R-:W-:Y:S01]  /*2f70*/  IMAD.MOV.U32 R11, RZ, RZ, 0x1 ;  /* 0x00000001ff0b7424 */ /* 0x000fe200078e00ff */
[----:B------:R-:W-:Y:S01]  /*2f80*/  CS2R R8, SRZ ;  /* 0x0000000000087805 */ /* 0x000fe2000001ff00 */
[----:B------:R-:W-:Y:S01]  /*2f90*/  IMAD.MOV.U32 R10, RZ, RZ, RZ ;  /* 0x000000ffff0a7224 */ /* 0x000fe200078e00ff */
[----:B------:R-:W3:Y:S01]  /*2fa0*/  LDCU UR8, c[0x0][0x38c] ;  /* 0x00007180ff0877ac */ /* 0x000ee20008000800 */
[----:B------:R-:W-:Y:S01]  /*2fb0*/  UMOV UR72, URZ ;  /* 0x000000ff00487c82 */ /* 0x000fe20008000000 */
[----:B------:R-:W-:Y:S01]  /*2fc0*/  UMOV UR5, URZ ;  /* 0x000000ff00057c82 */ /* 0x000fe20008000000 */
[----:B--2---:R-:W-:Y:S01]  /*2fd0*/  ULEA UR70, UR4, UR70, 0x18 ;  /* 0x0000004604467291 */ /* 0x004fe2000f8ec0ff */
[----:B------:R-:W-:Y:S01]  /*2fe0*/  UMOV UR76, 0x0 ;  /* 0x00000000004c7882 */ /* 0x000fe20000000000 */
[----:B------:R-:W-:-:S02]  /*2ff0*/  UMOV UR77, 0x41c0490 ;  /* 0x041c0490004d7882 */ /* 0x000fc40000000000 */
[----:B------:R-:W-:Y:S01]  /*3000*/  UIADD3 UR7, UPT, UPT, UR70, 0x17300, URZ ;  /* 0x0001730046077890 */ /* 0x000fe2000fffe0ff */
[----:B------:R-:W-:Y:S01]  /*3010*/  UMOV UR74, 0x0 ;  /* 0x00000000004a7882 */ /* 0x000fe20000000000 */
[----:B------:R-:W-:Y:S01]  /*3020*/  UMOV UR75, 0x41c0490 ;  /* 0x041c0490004b7882 */ /* 0x000fe20000000000 */
[----:B----4-:R-:W-:Y:S02]  /*3030*/  UIADD3 UR6, UPT, UPT, UR6, 0xff, URZ ;  /* 0x000000ff06067890 */ /* 0x010fe4000fffe0ff */
[----:B-1----:R-:W1:Y:S02]  /*3040*/  LDS R0, [UR70+0x100] ;  /* 0x00010046ff007984 */ /* 0x002e640008000800 */
[----:B------:R-:W-:Y:S02]  /*3050*/  USHF.R.S32.HI UR4, URZ, 0x1f, UR6 ;  /* 0x0000001fff047899 */ /* 0x000fe40008011406 */
[----:B---3--:R-:W-:Y:S02]  /*3060*/  UISETP.GE.AND UP3, UPT, UR8, 0x1, UPT ;  /* 0x000000010800788c */ /* 0x008fe4000bf66270 */
[----:B------:R-:W-:-:S02]  /*3070*/  ULEA.HI UR4, UR4, UR6, URZ, 0x8 ;  /* 0x0000000604047291 */ /* 0x000fc4000f8f40ff */
[----:B------:R-:W-:Y:S02]  /*3080*/  UIADD3 UR6, UPT, UPT, UR70, 0x7300, URZ ;  /* 0x0000730046067890 */ /* 0x000fe4000fffe0ff */
[----:B------:R-:W-:Y:S02]  /*3090*/  USHF.R.S32.HI UR9, URZ, 0x8, UR4 ;  /* 0x00000008ff097899 */ /* 0x000fe40008011404 */
[----:B------:R-:W-:Y:S02]  /*30a0*/  USHF.R.U32.HI UR6, URZ, 0x4, UR6 ;  /* 0x00000004ff067899 */ /* 0x000fe40008011606 */
[----:B------:R-:W-:Y:S02]  /*30b0*/  UISETP.LT.AND UP0, UPT, UR9, 0x1, UPT ;  /* 0x000000010900788c */ /* 0x000fe4000bf01270 */
[----:B------:R-:W-:Y:S01]  /*30c0*/  USHF.R.U32.HI UR4, URZ, 0x4, UR7 ;  /* 0x00000004ff047899 */ /* 0x000fe20008011607 */
[----:B------:R-:W-:Y:S01]  /*30d0*/  IMAD.U32 R12, RZ, RZ, UR9 ;  /* 0x00000009ff0c7e24 */ /* 0x000fe2000f8e00ff */
[----:B------:R-:W-:-:S02]  /*30e0*/  USEL UR7, UR9, 0x1, !UP0 ;  /* 0x0000000109077887 */ /* 0x000fc4000c000000 */
[----:B------:R-:W-:Y:S02]  /*30f0*/  ULOP3.LUT UR6, UR6, 0x3fff, URZ, 0xc0, !UPT ;  /* 0x00003fff06067892 */ /* 0x000fe4000f8ec0ff */
[----:B------:R-:W-:Y:S02]  /*3100*/  ULOP3.LUT UR4, UR4, 0x3fff, URZ, 0xc0, !UPT ;  /* 0x00003fff04047892 */ /* 0x000fe4000f8ec0ff */
[----:B------:R-:W-:Y:S02]  /*3110*/  ULOP3.LUT UR71, UR6, 0x10000, URZ, 0xfc, !UPT ;  /* 0x0001000006477892 */ /* 0x000fe4000f8efcff */
[----:B------:R-:W-:Y:S02]  /*3120*/  UIADD3 UR6, UPT, UPT, -UR7, URZ, URZ ;  /* 0x000000ff07067290 */ /* 0x000fe4000fffe1ff */
[----:B------:R-:W-:-:S04]  /*3130*/  ULOP3.LUT UR4, UR4, 0x10000, URZ, 0xfc, !UPT ;  /* 0x0001000004047892 */ /* 0x000fc8000f8efcff */
[----:B------:R-:W-:Y:S02]  /*3140*/  MOV R13, UR6 ;  /* 0x00000006000d7c02 */ /* 0x000fe40008000f00 */
[----:B-1----:R-:W-:-:S13]  /*3150*/  R2UR UR9, R0 ;  /* 0x00000000000972ca */ /* 0x002fda00000e0000 */
[----:B------:R-:W-:-:S07]  /*3160*/  MOV R14, UR9 ;  /* 0x00000009000e7c02 */ /* 0x000fce0008000f00 */
.L_x_57:
[----:B------:R-:W-:Y:S02]  /*3170*/  LEA R0, R10, UR70, 0x3 ;  /* 0x000000460a007c11 */ /* 0x000fe4000f8e18ff */
[----:B------:R-:W-:Y:S02]  /*3180*/  SHF.L.U32 R2, R9, 0x1f, RZ ;  /* 0x0000001f09027819 */ /* 0x000fe400000006ff */
[----:B------:R-:W-:Y:S01]  /*3190*/  PLOP3.LUT P0, PT, PT, PT, UP3, 0x80, 0x8 ;  /* 0x000000000008781c */ /* 0x000fe20003f0f038 */
[----:B------:R-:W-:Y:S01]  /*31a0*/  VIADD R3, R0, 0x60 ;  /* 0x0000006000037836 */ /* 0x000fe20000000000 */
[----:B-1----:R-:W1:Y:S02]  /*31b0*/  SYNCS.PHASECHK.TRANS64.TRYWAIT P1, [R0+URZ+0x50], R2 ;  /* 0x00005002000075a7 */ /* 0x002e6400080211ff */
[----:B-1----:R-:W-:Y:S09]  /*31c0*/  @!P1 BRA `(.L_x_51) ;  /* 0x0000005000089947 */ /* 0x002ff20003800000 */
.L_x_117:
[----:B------:R-:W-:Y:S01]  /*31d0*/  LEA R4, R10, UR70, 0x4 ;  /* 0x000000460a047c11 */ /* 0x000fe2000f8e20ff */
[----:B------:R-:W-:Y:S01]  /*31e0*/  @UP3 ULEA UR6, UR5, UR70, 0x3 ;  /* 0x0000004605063291 */ /* 0x000fe2000f8e18ff */
[----:B------:R-:W-:Y:S01]  /*31f0*/  PLOP3.LUT P2, PT, PT, PT, PT, 0x80, 0x8 ;  /* 0x000000000008781c */ /* 0x000fe20003f4f070 */
[----:B------:R-:W-:Y:S01]  /*3200*/  ULEA UR73, UR72, UR70, 0x3 ;  /* 0x0000004648497291 */ /* 0x000fe2000f8e18ff */
[----:B------:R-:W-:Y:S02]  /*3210*/  PRMT R3, RZ, 0x654, R3 ;  /* 0x00000654ff037816 */ /* 0x000fe40000000003 */
[----:B------:R-:W2:Y:S01]  /*3220*/  LDS.128 R4, [R4+0xe0] ;  /* 0x0000e00004047984 */ /* 0x000ea20000000c00 */
[----:B-1----:R-:W-:Y:S02]  /*3230*/  @P0 SHF.L.U32 R2, R8, 0x1f, RZ ;  /* 0x0000001f08020819 */ /* 0x002fe400000006ff */
[----:B------:R-:W-:Y:S01]  /*3240*/  SHF.L.U32 R0, R11, 0x1f, RZ ;  /* 0x0000001f0b007819 */ /* 0x000fe200000006ff */
[----:B------:R-:W-:Y:S01]  /*3250*/  @!PT LDS RZ, [RZ] ;  /* 0x00000000fffff984 */ /* 0x000fe20000000800 */
[----:B------:R-:W-:Y:S01]  /*3260*/  @!PT LDS RZ, [RZ] ;  /* 0x00000000fffff984 */ /* 0x000fe20000000800 */
[----:B------:R-:W-:Y:S01]  /*3270*/  @!PT LDS RZ, [RZ] ;  /* 0x00000000fffff984 */ /* 0x000fe20000000800 */
[----:B------:R-:W-:Y:S01]  /*3280*/  @!PT LDS RZ, [RZ] ;  /* 0x00000000fffff984 */ /* 0x000fe20000000800 */
[----:B------:R1:W-:Y:S06]  /*3290*/  MEMBAR.ALL.CTA ;  /* 0x0000000000007992 */ /* 0x0003ec0000008000 */
[----:B-1----:R-:W1:Y:S01]  /*32a0*/  FENCE.VIEW.ASYNC.S ;  /* 0x00000000000073c6 */ /* 0x002e620000000000 */
[----:B------:R-:W-:Y:S01]  /*32b0*/  R2UR UR8, R14 ;  /* 0x000000000e0872ca */ /* 0x000fe200000e0000 */
[----:B-1----:R1:W-:Y:S01]  /*32c0*/  SYNCS.ARRIVE.TRANS64.RED.A1T0 RZ, [R3+URZ], RZ ;  /* 0x000000ff03ff79a7 */ /* 0x0023e200081004ff */
[----:B------:R1:W3:Y:S01]  /*32d0*/  @P0 SYNCS.PHASECHK.TRANS64.TRYWAIT P2, [UR6], R2 ;  /* 0x00000002ff0005a7 */ /* 0x0002e20008041106 */
[----:B------:R-:W-:Y:S01]  /*32e0*/  ULEA.HI UR6, UR72, UR72, URZ, 0x1 ;  /* 0x0000004848067291 */ /* 0x000fe2000f8f08ff */
[----:B--2---:R-:W-:-:S03]  /*32f0*/  LOP3.LUT P1, RZ, R6, 0x1, RZ, 0xc0, !PT ;  /* 0x0000000106ff7812 */ /* 0x004fc6000782c0ff */
[----:B------:R-:W-:Y:S02]  /*3300*/  ULOP3.LUT UR7, UR6, 0xffe, URZ, 0xc0, !UPT ;  /* 0x00000ffe06077892 */ /* 0x000fe4000f8ec0ff */
[----:B------:R-:W-:Y:S02]  /*3310*/  USHF.R.U32.HI UR10, URZ, 0x1, UR6 ;  /* 0x00000001ff0a7899 */ /* 0x000fe40008011606 */
[----:B------:R-:W-:Y:S02]  /*3320*/  UIADD3 UR6, UPT, UPT, -UR7, UR72, URZ ;  /* 0x0000004807067290 */ /* 0x000fe4000fffe1ff */
[----:B------:R-:W-:-:S04]  /*3330*/  UIMAD UR10, UR10, 0x70, UR8 ;  /* 0x000000700a0a78a4 */ /* 0x000fc8000f8e0208 */
[----:B------:R-:W-:Y:S01]  /*3340*/  ULEA UR10, UR6, UR10, 0x14 ;  /* 0x0000000a060a7291 */ /* 0x000fe2000f8ea0ff */
[----:B------:R-:W2:Y:S02]  /*3350*/  SYNCS.PHASECHK.TRANS64.TRYWAIT P0, [UR73+0x90], R0 ;  /* 0x00009000ff0075a7 */ /* 0x000ea40008001149 */
[----:B-123--:R-:W-:Y:S09]  /*3360*/  @!P0 BRA `(.L_x_52) ;  /* 0x0000004c00b48947 */ /* 0x00eff20003800000 */
.L_x_119:
[----:B------:R-:W-:Y:S01]  /*3370*/  IADD3 R10, PT, PT, R10, 0x1, RZ ;  /* 0x000000010a0a7810 */ /* 0x000fe20007ffe0ff */
[----:B------:R-:W-:Y:S06]  /*3380*/  BRA.U !UP3, `(.L_x_53) ;  /* 0x000000050bd87547 */ /* 0x000fec000b800000 */
[----:B------:R-:W-:Y:S01]  /*3390*/  R2UR UR68, R13 ;  /* 0x000000000d4472ca */ /* 0x000fe200000e0000 */
[----:B------:R-:W-:Y:S01]  /*33a0*/  UPLOP3.LUT UP4, UPT, UPT, UPT, UPT, 0x40, 0x4 ;  /* 0x000000000004789c */ /* 0x000fe20003f8e870 */
[----:B------:R-:W-:-:S15]  /*33b0*/  R2UR UR11, R12 ;  /* 0x000000000c0b72ca */ /* 0x000fde00000e0000 */
.L_x_56:
[----:B------:R-:W-:Y:S02]  /*33c0*/  UIADD3 UR68, UPT, UPT, UR68, 0x1, URZ ;  /* 0x0000000144447890 */ /* 0x000fe4000fffe0ff */
[----:B--2---:R-:W-:Y:S02]  /*33d0*/  ULEA UR7, UR5, UR70, 0x3 ;  /* 0x0000004605077291 */ /* 0x004fe4000f8e18ff */
[----:B------:R-:W-:Y:S01]  /*33e0*/  UISETP.NE.AND UP0, UPT, UR68, URZ, UPT ;  /* 0x000000ff4400728c */ /* 0x000fe2000bf05270 */
[----:B------:R-:W-:Y:S10]  /*33f0*/  @P2 BRA `(.L_x_54) ;  /* 0x00000000000c2947 */ /* 0x000ff40003800000 */
[----:B-1----:R-:W-:Y:S04]  /*3400*/  SHF.L.U32 R2, R8, 0x1f, RZ ;  /* 0x0000001f08027819 */ /* 0x002fe800000006ff */
[----:B------:R-:W1:Y:S02]  /*3410*/  SYNCS.PHASECHK.TRANS64.TRYWAIT P0, [UR7], R2 ;  /* 0x00000002ff0075a7 */ /* 0x000e640008001107 */
[----:B-1----:R-:W-:Y:S05]  /*3420*/  @!P0 BRA `(.L_x_55) ;  /* 0x0000004c009c8947 */ /* 0x002fea0003800000 */
.L_x_54:
[----:B------:R-:W-:Y:S01]  /*3430*/  UISETP.NE.AND UP1, UPT, UR11, 0x1, UPT ;  /* 0x000000010b00788c */ /* 0x000fe2000bf25270 */
[----:B------:R-:W-:Y:S01]  /*3440*/  PLOP3.LUT P2, PT, PT, PT, PT, 0x80, 0x8 ;  /* 0x000000000008781c */ /* 0x000fe20003f4f070 */
[----:B------:R-:W-:Y:S01]  /*3450*/  UIADD3 UR9, UPT, UPT, UR5, 0x1, URZ ;  /* 0x0000000105097890 */ /* 0x000fe2000fffe0ff */
[----:B------:R-:W-:Y:S01]  /*3460*/  MOV.SPILL R3, UR73 ;  /* 0x0000004900037c02 */ /* 0x000fe20009000f00 */
[----:B------:R-:W-:Y:S01]  /*3470*/  UIADD3 UR69, UPT, UPT, UR7, 0x10, URZ ;  /* 0x0000001007457890 */ /* 0x000fe2000fffe0ff */
[----:B-1----:R-:W-:Y:S01]  /*3480*/  MOV.SPILL R2, UR72 ;  /* 0x0000004800027c02 */ /* 0x002fe20009000f00 */
[----:B------:R-:W-:Y:S01]  /*3490*/  UISETP.NE.AND UP2, UPT, UR9, 0x2, UPT ;  /* 0x000000020900788c */ /* 0x000fe2000bf45270 */
[----:B------:R-:W-:Y:S01]  /*34a0*/  PLOP3.LUT P0, PT, PT, PT, UP1, 0x80, 0x8 ;  /* 0x000000000008781c */ /* 0x000fe20003f0f018 */
[----:B------:R-:W-:Y:S02]  /*34b0*/  UIMAD UR6, UR5, 0xe00, UR4 ;  /* 0x00000e00050678a4 */ /* 0x000fe4000f8e0204 */
[----:B------:R-:W-:Y:S02]  /*34c0*/  ULEA UR8, UR5, UR71, 0xb ;  /* 0x0000004705087291 */ /* 0x000fe4000f8e58ff */
[----:B------:R-:W-:Y:S02]  /*34d0*/  USEL UR7, URZ, 0x1, UP2 ;  /* 0x00000001ff077887 */ /* 0x000fe40009000000 */
[----:B------:R-:W-:Y:S02]  /*34e0*/  USEL UR5, UR9, URZ, UP2 ;  /* 0x000000ff09057287 */ /* 0x000fe40009000000 */
[----:B------:R-:W-:Y:S02]  /*34f0*/  UIADD3 UR20, UPT, UPT, UR6, 0x2, URZ ;  /* 0x0000000206147890 */ /* 0x000fe4000fffe0ff */
[----:B------:R-:W-:Y:S01]  /*3500*/  @UP1 ULEA UR9, UR5, UR70, 0x3 ;  /* 0x0000004605091291 */ /* 0x000fe2000f8e18ff */
[----:B------:R-:W-:Y:S01]  /*3510*/  LOP3.LUT R8, R8, UR7, RZ, 0x3c, !PT ;  /* 0x0000000708087c12 */ /* 0x000fe2000f8e3cff */
[----:B------:R-:W-:Y:S02]  /*3520*/  UIADD3 UR18, UPT, UPT, UR8, 0x2, URZ ;  /* 0x0000000208127890 */ /* 0x000fe4000fffe0ff */
[----:B------:R-:W-:Y:S01]  /*3530*/  UIADD3 UR14, UPT, UPT, UR6, 0x4, URZ ;  /* 0x00000004060e7890 */ /* 0x000fe2000fffe0ff */
[----:B------:R-:W-:Y:S01]  /*3540*/  @P0 SHF.L.U32 R0, R8, 0x1f, RZ ;  /* 0x0000001f08000819 */ /* 0x000fe200000006ff */
[----:B------:R-:W-:Y:S02]  /*3550*/  UIADD3 UR12, UPT, UPT, UR8, 0x4, URZ ;  /* 0x00000004080c7890 */ /* 0x000fe4000fffe0ff */
[----:B------:R-:W-:Y:S01]  /*3560*/  UIADD3 UR66, UPT, UPT, UR6, 0x6, URZ ;  /* 0x0000000606427890 */ /* 0x000fe2000fffe0ff */
[----:B------:R2:W3:Y:S01]  /*3570*/  @P0 SYNCS.PHASECHK.TRANS64.TRYWAIT P2, [UR9], R0 ;  /* 0x00000000ff0005a7 */ /* 0x0004e20008041109 */
[----:B------:R-:W-:Y:S02]  /*3580*/  UIADD3 UR64, UPT, UPT, UR8, 0x6, URZ ;  /* 0x0000000608407890 */ /* 0x000fe4000fffe0ff */
        /* <DEDUP_REMOVED lines=22> */
[----:B------:R-:W-:Y:S01]  /*36f0*/  UIADD3 UR11, UPT, UPT, UR11, -0x1, URZ ;  /* 0xffffffff0b0b7890 */ /* 0x000fe2000fffe0ff */
[----:B------:R-:W-:Y:S01]  /*3700*/  UMOV UR7, 0x40004040 ;  /* 0x4000404000077882 */ /* 0x000fe20000000000 */
[----:B------:R-:W-:Y:S01]  /*3710*/  UMOV UR72, 0x0 ;  /* 0x0000000000487882 */ /* 0x000fe20000000000 */
[----:B------:R-:W-:Y:S01]  /*3720*/  UMOV UR73, 0x41c0490 ;  /* 0x041c049000497882 */ /* 0x000fe20000000000 */
[----:B------:R-:W-:Y:S01]  /*3730*/  UMOV UR9, 0x40004040 ;  /* 0x4000404000097882 */ /* 0x000fe20000000000 */
[----:B------:R-:W-:Y:S01]  /*3740*/  UMOV UR21, 0x40004040 ;  /* 0x4000404000157882 */ /* 0x000fe20000000000 */
[----:B------:R1:W-:Y:S01]  /*3750*/  UTCHMMA gdesc[UR8], gdesc[UR6], tmem[UR10], tmem[UR72], idesc[UR73], UP4 ;  /* 0x00ff4806080075ea */ /* 0x0003e2000a00000a */
[----:B------:R-:W-:Y:S01]  /*3760*/  UPLOP3.LUT UP4, UPT, UPT, UPT, UPT, 0x80, 0x8 ;  /* 0x000000000008789c */ /* 0x000fe20003f8f070 */
[----:B------:R-:W-:Y:S01]  /*3770*/  UMOV UR19, 0x40004040 ;  /* 0x4000404000137882 */ /* 0x000fe20000000000 */
[----:B------:R-:W-:Y:S01]  /*3780*/  UMOV UR15, 0x40004040 ;  /* 0x40004040000f7882 */ /* 0x000fe20000000000 */
[----:B------:R4:W-:Y:S01]  /*3790*/  UTCHMMA gdesc[UR18], gdesc[UR20], tmem[UR10], tmem[UR72], idesc[UR73], UPT ;  /* 0x00ff4814120075ea */ /* 0x0009e2000b80000a */
[----:B------:R-:W-:Y:S01]  /*37a0*/  UMOV UR13, 0x40004040 ;  /* 0x40004040000d7882 */ /* 0x000fe20000000000 */
        /* <DEDUP_REMOVED lines=18> */
[----:B-1----:R-:W-:Y:S02]  /*38d0*/  UIADD3 UR6, UPT, UPT, UR6, 0xa86, URZ ;  /* 0x00000a8606067890 */ /* 0x002fe4000fffe0ff */
[----:B------:R-:W-:Y:S01]  /*38e0*/  UIADD3 UR8, UPT, UPT, UR8, 0x606, URZ ;  /* 0x0000060608087890 */ /* 0x000fe2000fffe0ff */
[----:B------:R-:W-:Y:S01]  /*38f0*/  UMOV UR31, 0x40004040 ;  /* 0x40004040001f7882 */ /* 0x000fe20000000000 */
[----:B----4-:R-:W-:Y:S01]  /*3900*/  UMOV UR20, 0x0 ;  /* 0x0000000000147882 */ /* 0x010fe20000000000 */
[----:B------:R-:W-:Y:S01]  /*3910*/  UMOV UR21, 0x41c0490 ;  /* 0x041c049000157882 */ /* 0x000fe20000000000 */
[----:B------:R-:W-:Y:S01]  /*3920*/  UMOV UR18, 0x0 ;  /* 0x0000000000127882 */ /* 0x000fe20000000000 */
[----:B------:R1:W-:Y:S01]  /*3930*/  UTCHMMA gdesc[UR12], gdesc[UR14], tmem[UR10], tmem[UR20], idesc[UR21], UPT ;  /* 0x00ff140e0c0075ea */ /* 0x0003e2000b80000a */
[----:B------:R2:W-:Y:S01]  /*3940*/  UTCHMMA gdesc[UR64], gdesc[UR66], tmem[UR10], tmem[UR20], idesc[UR21], UPT ;  /* 0x00ff1442400075ea */ /* 0x0005e2000b80000a */
[----:B------:R-:W-:Y:S01]  /*3950*/  UMOV UR19, 0x41c0490 ;  /* 0x041c049000137882 */ /* 0x000fe20000000000 */
[----:B------:R2:W-:Y:S01]  /*3960*/  UTCHMMA gdesc[UR60], gdesc[UR62], tmem[UR10], tmem[UR20], idesc[UR21], UPT ;  /* 0x00ff143e3c0075ea */ /* 0x0005e2000b80000a */
[----:B------:R2:W-:Y:S01]  /*3970*/  UTCHMMA gdesc[UR56], gdesc[UR58], tmem[UR10], tmem[UR18], idesc[UR19], UPT ;  /* 0x00ff123a380075ea */ /* 0x0005e2000b80000a */
[----:B------:R2:W-:Y:S01]  /*3980*/  UTCHMMA gdesc[UR52], gdesc[UR54], tmem[UR10], tmem[UR18], idesc[UR19], UPT ;  /* 0x00ff1236340075ea */ /* 0x0005e2000b80000a */
[----:B------:R-:W-:Y:S01]  /*3990*/  UMOV UR29, 0x40004040 ;  /* 0x40004040001d7882 */ /* 0x000fe20000000000 */
[----:B------:R-:W-:Y:S01]  /*39a0*/  UMOV UR27, 0x40004040 ;  /* 0x40004040001b7882 */ /* 0x000fe20000000000 */
[----:B------:R-:W-:Y:S01]  /*39b0*/  UMOV UR25, 0x40004040 ;  /* 0x4000404000197882 */ /* 0x000fe20000000000 */
[----:B------:R-:W-:Y:S01]  /*39c0*/  UMOV UR23, 0x40004040 ;  /* 0x4000404000177882 */ /* 0x000fe20000000000 */
[----:B------:R-:W-:Y:S01]  /*39d0*/  UMOV UR17, 0x40004040 ;  /* 0x4000404000117882 */ /* 0x000fe20000000000 */
[----:B------:R-:W-:Y:S02]  /*39e0*/  R2UR.FILL UR73, R3 ;  /* 0x00000000034972ca */ /* 0x000fe400004e0000 */
[----:B------:R-:W-:Y:S01]  /*39f0*/  R2UR.FILL UR72, R2 ;  /* 0x00000000024872ca */ /* 0x000fe200004e0000 */
[----:B-1----:R-:W-:Y:S01]  /*3a00*/  UMOV UR12, 0x0 ;  /* 0x00000000000c7882 */ /* 0x002fe20000000000 */
[----:B------:R-:W-:Y:S01]  /*3a10*/  UMOV UR13, 0x41c0490 ;  /* 0x041c0490000d7882 */ /* 0x000fe20000000000 */
[----:B------:R-:W-:Y:S01]  /*3a20*/  UMOV UR14, 0x0 ;  /* 0x00000000000e7882 */ /* 0x000fe20000000000 */
[----:B------:R2:W-:Y:S01]  /*3a30*/  UTCHMMA gdesc[UR48], gdesc[UR50], tmem[UR10], tmem[UR12], idesc[UR13], UPT ;  /* 0x00ff0c32300075ea */ /* 0x0005e2000b80000a */
[----:B------:R2:W-:Y:S01]  /*3a40*/  UTCHMMA gdesc[UR44], gdesc[UR46], tmem[UR10], tmem[UR12], idesc[UR13], UPT ;  /* 0x00ff0c2e2c0075ea */ /* 0x0005e2000b80000a */
[----:B------:R2:W-:Y:S01]  /*3a50*/  UTCHMMA gdesc[UR40], gdesc[UR42], tmem[UR10], tmem[UR12], idesc[UR13], UPT ;  /* 0x00ff0c2a280075ea */ /* 0x0005e2000b80000a */
[----:B------:R2:W-:Y:S01]  /*3a60*/  UTCHMMA gdesc[UR36], gdesc[UR38], tmem[UR10], tmem[UR20], idesc[UR21], UPT ;  /* 0x00ff1426240075ea */ /* 0x0005e2000b80000a */
[----:B------:R-:W-:Y:S01]  /*3a70*/  UMOV UR15, 0x41c0490 ;  /* 0x041c0490000f7882 */ /* 0x000fe20000000000 */
[----:B------:R2:W-:Y:S01]  /*3a80*/  UTCHMMA gdesc[UR32], gdesc[UR34], tmem[UR10], tmem[UR18], idesc[UR19], UPT ;  /* 0x00ff1222200075ea */ /* 0x0005e2000b80000a */
[----:B------:R2:W-:Y:S01]  /*3a90*/  UTCHMMA gdesc[UR28], gdesc[UR30], tmem[UR10], tmem[UR14], idesc[UR15], UPT ;  /* 0x00ff0e1e1c0075ea */ /* 0x0005e2000b80000a */
[----:B------:R2:W-:Y:S01]  /*3aa0*/  UTCHMMA gdesc[UR24], gdesc[UR26], tmem[UR10], tmem[UR12], idesc[UR13], UPT ;  /* 0x00ff0c1a180075ea */ /* 0x0005e2000b80000a */
[----:B------:R2:W-:Y:S01]  /*3ab0*/  UTCHMMA gdesc[UR16], gdesc[UR22], tmem[UR10], tmem[UR76], idesc[UR77], UPT ;  /* 0x00ff4c16100075ea */ /* 0x0005e2000b80000a */
[----:B------:R2:W-:Y:S01]  /*3ac0*/  UTCHMMA gdesc[UR8], gdesc[UR6], tmem[UR10], tmem[UR74], idesc[UR75], UPT ;  /* 0x00ff4a06080075ea */ /* 0x0005e2000b80000a */
[----:B------:R2:W-:Y:S01]  /*3ad0*/  UTCBAR [UR69], URZ ;  /* 0x000000ff450073e9 */ /* 0x0005e200080000ff */
[----:B---3--:R-:W-:Y:S05]  /*3ae0*/  BRA.U UP0, `(.L_x_56) ;  /* 0xfffffff900347547 */ /* 0x008fea000b83ffff */
.L_x_53:
[----:B--2---:R-:W-:Y:S01]  /*3af0*/  UIADD3 UR6, UPT, UPT, UR72, 0x1, URZ ;  /* 0x0000000148067890 */ /* 0x004fe2000fffe0ff */
[C---:B------:R-:W-:Y:S01]  /*3b00*/  ISETP.NE.AND P0, PT, R10.reuse, 0x2, PT ;  /* 0x000000020a00780c */ /* 0x040fe20003f05270 */
[----:B------:R-:W-:Y:S02]  /*3b10*/  UIADD3 UR7, UPT, UPT, UR73, 0x70, URZ ;  /* 0x0000007049077890 */ /* 0x000fe4000fffe0ff */
[----:B------:R-:W-:Y:S01]  /*3b20*/  UISETP.NE.AND UP0, UPT, UR6, 0x4, UPT ;  /* 0x000000040600788c */ /* 0x000fe2000bf05270 */
[----:B-1----:R-:W-:Y:S02]  /*3b30*/  SEL R0, RZ, 0x1, P0 ;  /* 0x00000001ff007807 */ /* 0x002fe40000000000 */
[----:B------:R-:W-:Y:S01]  /*3b40*/  SEL R10, R10, RZ, P0 ;  /* 0x000000ff0a0a7207 */ /* 0x000fe20000000000 */
[----:B------:R-:W-:Y:S01]  /*3b50*/  USEL UR8, URZ, 0x1, UP0 ;  /* 0x00000001ff087887 */ /* 0x000fe20008000000 */
[----:B------:R-:W-:Y:S01]  /*3b60*/  LOP3.LUT R9, R9, R0, RZ, 0x3c, !PT ;  /* 0x0000000009097212 */ /* 0x000fe200078e3cff */
[----:B------:R-:W-:Y:S01]  /*3b70*/  USEL UR72, UR6, URZ, UP0 ;  /* 0x000000ff06487287 */ /* 0x000fe20008000000 */
[----:B------:R1:W-:Y:S03]  /*3b80*/  UTCBAR [UR7], URZ ;  /* 0x000000ff070073e9 */ /* 0x0003e600080000ff */
[----:B------:R-:W-:Y:S01]  /*3b90*/  LOP3.LUT R11, R11, UR8, RZ, 0x3c, !PT ;  /* 0x000000080b0b7c12 */ /* 0x000fe2000f8e3cff */
[----:B------:R-:W-:Y:S07]  /*3ba0*/  @P1 BRA `(.L_x_57) ;  /* 0xfffffff400701947 */ /* 0x000fee000383ffff */
[----:B------:R-:W2:Y:S01]  /*3bb0*/  S2UR UR8, SR_CgaCtaId ;  /* 0x00000000000879c3 */ /* 0x000ea20000008800 */
[----:B------:R-:W-:Y:S01]  /*3bc0*/  ELECT P0, URZ, PT ;  /* 0x0000000000ff782f */ /* 0x000fe20003800000 */
[----:B------:R-:W-:Y:S01]  /*3bd0*/  IMAD.MOV.U32 R0, RZ, RZ, 0x1 ;  /* 0x00000001ff007424 */ /* 0x000fe200078e00ff */
[----:B------:R-:W-:Y:S01]  /*3be0*/  UIADD3 UR70, UPT, UPT, UR70, 0x90, URZ ;  /* 0x0000009046467890 */ /* 0x000fe2000fffe0ff */
[----:B------:R-:W-:Y:S01]  /*3bf0*/  SHF.L.U32 R2, R11, 0x1f, RZ ;  /* 0x0000001f0b027819 */ /* 0x000fe200000006ff */
[----:B------:R-:W-:-:S03]  /*3c00*/  UMOV UR4, 0x40 ;  /* 0x0000004000047882 */ /* 0x000fc60000000000 */
[----:B------:R-:W-:Y:S01]  /*3c10*/  UVIRTCOUNT.DEALLOC.SMPOOL 0x80 ;  /* 0x000000800000784c */ /* 0x000fe20000000000 */
[----:B--2---:R-:W-:Y:S02]  /*3c20*/  ULEA UR8, UR8, UR4, 0x18 ;  /* 0x0000000408087291 */ /* 0x004fe4000f8ec0ff */
[----:B------:R-:W-:-:S07]  /*3c30*/  ULEA UR4, UR72, UR70, 0x3 ;  /* 0x0000004648047291 */ /* 0x000fce000f8e18ff */
[----:B------:R2:W-:Y:S02]  /*3c40*/  @P0 STS.U8 [UR8+0x1c], R0 ;  /* 0x00001c00ff000988 */ /* 0x0005e40008000008 */
[----:B------:R-:W3:Y:S02]  /*3c50*/  SYNCS.PHASECHK.TRANS64.TRYWAIT P0, [UR4], R2 ;  /* 0x00000002ff0075a7 */ /* 0x000ee40008001104 */
[----:B--23--:R-:W-:Y:S05]  /*3c60*/  @!P0 BRA `(.L_x_58) ;  /* 0x0000004400a48947 */ /* 0x00cfea0003800000 */
.L_x_122:
[----:B------:R-:W-:-:S04]  /*3c70*/  UIADD3 UR4, UPT, UPT, UR72, 0x1, URZ ;  /* 0x0000000148047890 */ /* 0x000fc8000fffe0ff */
[----:B------:R-:W-:-:S04]  /*3c80*/  UISETP.NE.AND UP0, UPT, UR4, 0x4, UPT ;  /* 0x000000040400788c */ /* 0x000fc8000bf05270 */
[----:B------:R-:W-:Y:S02]  /*3c90*/  USEL UR6, URZ, 0x1, UP0 ;  /* 0x00000001ff067887 */ /* 0x000fe40008000000 */
[----:B------:R-:W-:-:S04]  /*3ca0*/  USEL UR4, UR4, URZ, UP0 ;  /* 0x000000ff04047287 */ /* 0x000fc80008000000 */
[----:B------:R-:W-:Y:S01]  /*3cb0*/  ULEA UR5, UR4, UR70, 0x3 ;  /* 0x0000004604057291 */ /* 0x000fe2000f8e18ff */
[----:B--2---:R-:W-:-:S04]  /*3cc0*/  LOP3.LUT R2, R11, UR6, RZ, 0x3c, !PT ;  /* 0x000000060b027c12 */ /* 0x004fc8000f8e3cff */
[----:B------:R-:W-:-:S04]  /*3cd0*/  SHF.L.U32 R3, R2, 0x1f, RZ ;  /* 0x0000001f02037819 */ /* 0x000fc800000006ff */
[----:B------:R-:W2:Y:S02]  /*3ce0*/  SYNCS.PHASECHK.TRANS64.TRYWAIT P0, [UR5], R3 ;  /* 0x00000003ff0075a7 */ /* 0x000ea40008001105 */
[----:B--2---:R-:W-:Y:S05]  /*3cf0*/  @!P0 BRA `(.L_x_59) ;  /* 0x0000004400988947 */ /* 0x004fea0003800000 */
.L_x_124:
[----:B------:R-:W-:-:S04]  /*3d00*/  UIADD3 UR4, UPT, UPT, UR4, 0x1, URZ ;  /* 0x0000000104047890 */ /* 0x000fc8000fffe0ff */
[----:B------:R-:W-:-:S04]  /*3d10*/  UISETP.NE.AND UP0, UPT, UR4, 0x4, UPT ;  /* 0x000000040400788c */ /* 0x000fc8000bf05270 */
[----:B------:R-:W-:Y:S02]  /*3d20*/  USEL UR6, URZ, 0x1, UP0 ;  /* 0x00000001ff067887 */ /* 0x000fe40008000000 */
[----:B------:R-:W-:-:S04]  /*3d30*/  USEL UR4, UR4, URZ, UP0 ;  /* 0x000000ff04047287 */ /* 0x000fc80008000000 */
[----:B------:R-:W-:Y:S01]  /*3d40*/  ULEA UR5, UR4, UR70, 0x3 ;  /* 0x0000004604057291 */ /* 0x000fe2000f8e18ff */
[----:B------:R-:W-:-:S04]  /*3d50*/  LOP3.LUT R2, R2, UR6, RZ, 0x3c, !PT ;  /* 0x0000000602027c12 */ /* 0x000fc8000f8e3cff */
[----:B--2---:R-:W-:-:S04]  /*3d60*/  SHF.L.U32 R3, R2, 0x1f, RZ ;  /* 0x0000001f02037819 */ /* 0x004fc800000006ff */
[----:B------:R-:W2:Y:S02]  /*3d70*/  SYNCS.PHASECHK.TRANS64.TRYWAIT P0, [UR5], R3 ;  /* 0x00000003ff0075a7 */ /* 0x000ea40008001105 */
[----:B--2---:R-:W-:Y:S05]  /*3d80*/  @!P0 BRA `(.L_x_60) ;  /* 0x00000044008c8947 */ /* 0x004fea0003800000 */
.L_x_126:
[----:B------:R-:W-:-:S04]  /*3d90*/  UIADD3 UR4, UPT, UPT, UR4, 0x1, URZ ;  /* 0x0000000104047890 */ /* 0x000fc8000fffe0ff */
[----:B------:R-:W-:-:S04]  /*3da0*/  UISETP.NE.AND UP0, UPT, UR4, 0x4, UPT ;  /* 0x000000040400788c */ /* 0x000fc8000bf05270 */
[----:B------:R-:W-:Y:S02]  /*3db0*/  USEL UR5, URZ, 0x1, UP0 ;  /* 0x00000001ff057887 */ /* 0x000fe40008000000 */
[----:B------:R-:W-:-:S04]  /*3dc0*/  USEL UR4, UR4, URZ, UP0 ;  /* 0x000000ff04047287 */ /* 0x000fc80008000000 */
[----:B------:R-:W-:Y:S01]  /*3dd0*/  ULEA UR4, UR4, UR70, 0x3 ;  /* 0x0000004604047291 */ /* 0x000fe2000f8e18ff */
[----:B------:R-:W-:-:S04]  /*3de0*/  LOP3.LUT R2, R2, UR5, RZ, 0x3c, !PT ;  /* 0x0000000502027c12 */ /* 0x000fc8000f8e3cff */
[----:B------:R-:W-:-:S04]  /*3df0*/  SHF.L.U32 R2, R2, 0x1f, RZ ;  /* 0x0000001f02027819 */ /* 0x000fc800000006ff */
[----:B------:R-:W3:Y:S02]  /*3e00*/  SYNCS.PHASECHK.TRANS64.TRYWAIT P0, [UR4], R2 ;  /* 0x00000002ff0075a7 */ /* 0x000ee40008001104 */
[----:B---3--:R-:W-:Y:S05]  /*3e10*/  @!P0 BRA `(.L_x_61) ;  /* 0x0000004400808947 */ /* 0x008fea0003800000 */
.L_x_128:
[----:B------:R-:W-:Y:S01]  /*3e20*/  NOP ;  /* 0x0000000000007918 */ /* 0x000fe20000000000 */
[----:B--2---:R-:W2:Y:S01]  /*3e30*/  LDS R0, [UR8+0x14] ;  /* 0x00001408ff007984 */ /* 0x004ea20008000800 */
[----:B------:R-:W-:Y:S01]  /*3e40*/  R2UR UR4, R14 ;  /* 0x000000000e0472ca */ /* 0x000fe200000e0000 */
[----:B------:R-:W-:Y:S01]  /*3e50*/  UMOV UR5, 0xffff ;  /* 0x0000ffff00057882 */ /* 0x000fe20000000000 */
[----:B------:R-:W-:-:S11]  /*3e60*/  UMOV UR6, 0x1 ;  /* 0x0000000100067882 */ /* 0x000fd60000000000 */
[----:B------:R-:W-:-:S04]  /*3e70*/  ULOP3.LUT UR4, UR4, 0xffff, URZ, 0xc0, !UPT ;  /* 0x0000ffff04047892 */ /* 0x000fc8000f8ec0ff */
[----:B------:R-:W-:-:S04]  /*3e80*/  USHF.R.U32.HI UR4, URZ, 0x5, UR4 ;  /* 0x00000005ff047899 */ /* 0x000fc80008011604 */
[----:B------:R-:W-:Y:S02]  /*3e90*/  USHF.L.U32 UR5, UR5, UR4, URZ ;  /* 0x0000000405057299 */ /* 0x000fe400080006ff */
[----:B------:R-:W-:-:S04]  /*3ea0*/  USHF.L.U32 UR4, UR6, UR4, URZ ;  /* 0x0000000406047299 */ /* 0x000fc800080006ff */
[----:B--2---:R-:W-:-:S04]  /*3eb0*/  LOP3.LUT R0, R0, UR5, RZ, 0xc0, !PT ;  /* 0x0000000500007c12 */ /* 0x004fc8000f8ec0ff */
[----:B------:R-:W-:-:S13]  /*3ec0*/  ISETP.NE.AND P0, PT, R0, UR5, PT ;  /* 0x0000000500007c0c */ /* 0x000fda000bf05270 */
[----:B------:R-:W-:Y:S05]  /*3ed0*/  @P0 BRA `(.L_x_62) ;  /* 0x0000000000580947 */ /* 0x000fea0003800000 */
[----:B------:R-:W2:Y:S02]  /*3ee0*/  LDS R0, [UR8+0x18] ;  /* 0x00001808ff007984 */ /* 0x000ea40008000800 */
[----:B--2---:R-:W-:-:S04]  /*3ef0*/  LOP3.LUT R0, R0, UR4, RZ, 0xc0, !PT ;  /* 0x0000000400007c12 */ /* 0x004fc8000f8ec0ff */
[----:B------:R-:W-:-:S13]  /*3f00*/  ISETP.NE.AND P0, PT, R0, UR4, PT ;  /* 0x0000000400007c0c */ /* 0x000fda000bf05270 */
[----:B------:R-:W-:Y:S05]  /*3f10*/  @P0 BRA `(.L_x_63) ;  /* 0x00000000003c0947 */ /* 0x000fea0003800000 */
[----:B------:R-:W2:Y:S01]  /*3f20*/  S2R R2, SR_LANEID ;  /* 0x0000000000027919 */ /* 0x000ea20000000000 */
[----:B------:R-:W-:-:S06]  /*3f30*/  ULOP3.LUT UR5, URZ, UR5, URZ, 0x33, !UPT ;  /* 0x00000005ff057292 */ /* 0x000fcc000f8e33ff */
[----:B------:R-:W-:-:S04]  /*3f40*/  IMAD.U32 R0, RZ, RZ, UR5 ;  /* 0x00000005ff007e24 */ /* 0x000fc8000f8e00ff */
[----:B-1----:R1:W3:Y:S02]  /*3f50*/  REDUX UR7, R0 ;  /* 0x00000000000773c4 */ /* 0x0022e40000000000 */
[----:B------:R4:W-:Y:S01]  /*3f60*/  UTCATOMSWS.AND URZ, UR5 ;  /* 0x0000000500ff79e3 */ /* 0x0009e20008000000 */
[----:B-1----:R-:W-:Y:S01]  /*3f70*/  LOP3.LUT R0, RZ, UR4, RZ, 0x33, !PT ;  /* 0x00000004ff007c12 */ /* 0x002fe2000f8e33ff */
[----:B------:R-:W-:Y:S02]  /*3f80*/  VOTEU.ANY UR4, UPT, PT ;  /* 0x0000000000047886 */ /* 0x000fe400038e0100 */
[----:B------:R-:W-:Y:S02]  /*3f90*/  UFLO.U32 UR4, UR4 ;  /* 0x00000004000472bd */ /* 0x000fe400080e0000 */
[----:B------:R-:W1:Y:S04]  /*3fa0*/  REDUX UR6, R0 ;  /* 0x00000000000673c4 */ /* 0x000e680000000000 */
[----:B--2---:R-:W-:-:S02]  /*3fb0*/  ISETP.EQ.U32.AND P0, PT, R2, UR4, PT ;  /* 0x0000000402007c0c */ /* 0x004fc4000bf02070 */
[----:B---3--:R-:W-:-:S11]  /*3fc0*/  MOV R2, UR7 ;  /* 0x0000000700027c02 */ /* 0x008fd60008000f00 */
[----:B------:R4:W-:Y:S01]  /*3fd0*/  @P0 ATOMS.AND RZ, [UR8+0x14], R2 ;  /* 0x00001402ffff098c */ /* 0x0009e2000a800008 */
[----:B-1----:R-:W-:-:S05]  /*3fe0*/  IMAD.U32 R0, RZ, RZ, UR6 ;  /* 0x00000006ff007e24 */ /* 0x002fca000f8e00ff */
[----:B------:R4:W-:Y:S01]  /*3ff0*/  @P0 ATOMS.AND RZ, [UR8+0x18], R0 ;  /* 0x00001800ffff098c */ /* 0x0009e2000a800008 */
[----:B------:R-:W-:Y:S05]  /*4000*/  BRA `(.L_x_64) ;  /* 0x0000000000147947 */ /* 0x000fea0003800000 */
.L_x_63:
[----:B------:R-:W-:Y:S02]  /*4010*/  MOV R2, 0x4030 ;  /* 0x0000403000027802 */ /* 0x000fe40000000f00 */
[----:B-1---5:R-:W-:Y:S05]  /*4020*/  CALL.REL.NOINC `($__internal_0_$__cuda_sm10x_tcgen05_guardrail_trap_col_being_dealloced_not_returned_by_alloc) ;  /* 0x0000004400ac7944 */ /* 0x022fea0003c00000 */
[----:B------:R-:W-:Y:S05]  /*4030*/  BRA `(.L_x_64) ;  /* 0x0000000000087947 */ /* 0x000fea0003800000 */
.L_x_62:
[----:B------:R-:W-:Y:S02]  /*4040*/  MOV R2, 0x4060 ;  /* 0x0000406000027802 */ /* 0x000fe40000000f00 */
[----:B-1---5:R-:W-:Y:S05]  /*4050*/  CALL.REL.NOINC `($__internal_2_$__cuda_sm10x_tcgen05_guardrail_trap_unallocated_columns_being_dealloced) ;  /* 0x0000004400b87944 */ /* 0x022fea0003c00000 */
.L_x_64:
[----:B------:R-:W-:Y:S01]  /*4060*/  NOP ;  /* 0x0000000000007918 */ /* 0x000fe20000000000 */
[----:B----4-:R-:W-:Y:S05]  /*4070*/  EXIT ;  /* 0x000000000000794d */ /* 0x010fea0003800000 */
.L_x_46:
[----:B------:R-:W-:-:S09]  /*4080*/  UISETP.NE.OR UP2, UPT, UR10, 0x3, !UP2 ;  /* 0x000000030a00788c */ /* 0x000fd2000d745670 */
[----:B------:R-:W-:Y:S05]  /*4090*/  BRA.U UP2, `(.L_x_65) ;  /* 0x0000000d02b07547 */ /* 0x000fea000b800000 */
[----:B------:R-:W1:Y:S01]  /*40a0*/  LDC R0, c[0x0][0xb30] ;  /* 0x0002cc00ff007b82 */ /* 0x000e620000000800 */
[----:B------:R-:W2:Y:S01]  /*40b0*/  LDCU.64 UR4, c[0x0][0x888] ;  /* 0x00011100ff0477ac */ /* 0x000ea20008000a00 */
[----:B------:R-:W-:Y:S02]  /*40c0*/  HFMA2 R25, -RZ, RZ, 0, 0 ;  /* 0x00000000ff197431 */ /* 0x000fe400000001ff */
[----:B------:R-:W-:Y:S01]  /*40d0*/  IMAD.MOV.U32 R27, RZ, RZ, 0x1 ;  /* 0x00000001ff1b7424 */ /* 0x000fe200078e00ff */
[----:B------:R-:W-:Y:S01]  /*40e0*/  MOV R23, 0x3800 ;  /* 0x0000380000177802 */ /* 0x000fe20000000f00 */
[----:B------:R-:W4:Y:S01]  /*40f0*/  LDCU.64 UR22, c[0x0][0x890] ;  /* 0x00011200ff1677ac */ /* 0x000f220008000a00 */
[----:B------:R-:W-:Y:S01]  /*4100*/  IMAD.MOV.U32 R26, RZ, RZ, RZ ;  /* 0x000000ffff1a7224 */ /* 0x000fe200078e00ff */
[----:B------:R-:W3:Y:S01]  /*4110*/  LDC R22, c[0x0][0x370] ;  /* 0x0000dc00ff167b82 */ /* 0x000ee20000000800 */
[----:B------:R-:W-:-:S07]  /*4120*/  UPLOP3.LUT UP1, UPT, UPT, UPT, UPT, 0x40, 0x4 ;  /* 0x000000000004789c */ /* 0x000fce0003f2e870 */
[----:B------:R-:W3:Y:S01]  /*4130*/  LDC R3, c[0x0][0xb0c] ;  /* 0x0002c300ff037b82 */ /* 0x000ee20000000800 */
[----:B--2---:R-:W-:-:S03]  /*4140*/  UISETP.NE.U32.AND UP5, UPT, UR4, URZ, UPT ;  /* 0x000000ff0400728c */ /* 0x004fc6000bfa5070 */
[----:B------:R-:W-:Y:S01]  /*4150*/  UMOV UR4, 0x400 ;  /* 0x0000040000047882 */ /* 0x000fe20000000000 */
[----:B----4-:R-:W-:-:S03]  /*4160*/  UISETP.NE.U32.AND UP6, UPT, UR22, URZ, UPT ;  /* 0x000000ff1600728c */ /* 0x010fc6000bfc5070 */
[----:B------:R-:W2:Y:S01]  /*4170*/  LDC R20, c[0x0][0xb20] ;  /* 0x0002c800ff147b82 */ /* 0x000ea20000000800 */
[----:B-1----:R-:W-:Y:S01]  /*4180*/  ISETP.NE.AND P1, PT, R0, 0x1, PT ;  /* 0x000000010000780c */ /* 0x002fe20003f25270 */
[----:B------:R-:W-:Y:S02]  /*4190*/  UISETP.NE.AND.EX UP5, UPT, UR5, URZ, UPT, UP5 ;  /* 0x000000ff0500728c */ /* 0x000fe4000bfa5350 */
[----:B------:R-:W-:Y:S02]  /*41a0*/  ULEA UR4, UR37, UR4, 0x18 ;  /* 0x0000000425047291 */ /* 0x000fe4000f8ec0ff */
[----:B------:R-:W-:Y:S02]  /*41b0*/  UISETP.NE.AND.EX UP6, UPT, UR23, URZ, UPT, UP6 ;  /* 0x000000ff1700728c */ /* 0x000fe4000bfc5360 */
[----:B------:R-:W1:Y:S01]  /*41c0*/  LDC.64 R28, c[0x0][0x348] ;  /* 0x0000d200ff1c7b82 */ /* 0x000e620000000a00 */
[----:B------:R-:W-:-:S07]  /*41d0*/  UMOV UR5, URZ ;  /* 0x000000ff00057c82 */ /* 0x000fce0008000000 */
[----:B------:R-:W4:Y:S08]  /*41e0*/  LDC.64 R14, c[0x0][0xb10] ;  /* 0x0002c400ff0e7b82 */ /* 0x000f300000000a00 */
[----:B------:R-:W1:Y:S08]  /*41f0*/  LDC.64 R6, c[0x0][0xb18] ;  /* 0x0002c600ff067b82 */ /* 0x000e700000000a00 */
[----:B------:R-:W1:Y:S08]  /*4200*/  LDC.64 R4, c[0x0][0xb28] ;  /* 0x0002ca00ff047b82 */ /* 0x000e700000000a00 */
[----:B--23--:R-:W1:Y:S02]  /*4210*/  LDC R21, c[0x0][0x374] ;  /* 0x0000dd00ff157b82 */ /* 0x00ce640000000800 */
.L_x_73:
[C---:B------:R-:W-:Y:S02]  /*4220*/  LEA R0, R26.reuse, UR4, 0x3 ;  /* 0x000000041a007c11 */ /* 0x040fe4000f8e18ff */
[----:B------:R-:W-:Y:S02]  /*4230*/  SHF.L.U32 R2, R25, 0x1f, RZ ;  /* 0x0000001f19027819 */ /* 0x000fe400000006ff */
[----:B------:R-:W-:Y:S02]  /*4240*/  LEA R16, R26, UR4, 0x4 ;  /* 0x000000041a107c11 */ /* 0x000fe4000f8e20ff */
[----:B--2---:R-:W2:Y:S02]  /*4250*/  SYNCS.PHASECHK.TRANS64.TRYWAIT P0, [R0+URZ+0x50], R2 ;  /* 0x00005002000075a7 */ /* 0x004ea400080011ff */
[----:B--2---:R-:W-:Y:S05]  /*4260*/  @!P0 BRA `(.L_x_66) ;  /* 0x0000004000848947 */ /* 0x004fea0003800000 */
.L_x_129:
[----:B------:R-:W-:Y:S01]  /*4270*/  ISETP.GE.AND P0, PT, R76, 0x1, PT ;  /* 0x000000014c00780c */ /* 0x000fe20003f06270 */
[----:B------:R-:W3:Y:S01]  /*4280*/  LDS.128 R16, [R16+0xe0] ;  /* 0x0000e00010107984 */ /* 0x000ee20000000c00 */
[----:B------:R-:W-:Y:S01]  /*4290*/  ISETP.NE.U32.AND P3, PT, RZ, UR22, PT ;  /* 0x00000016ff007c0c */ /* 0x000fe2000bf65070 */
[----:B--2---:R-:W-:Y:S03]  /*42a0*/  VIADD R0, R0, 0x60 ;  /* 0x0000006000007836 */ /* 0x004fe60000000000 */
[----:B------:R-:W-:Y:S01]  /*42b0*/  ISETP.NE.AND.EX P3, PT, RZ, UR23, PT, P3 ;  /* 0x00000017ff007c0c */ /* 0x000fe2000bf65330 */
[----:B------:R-:W-:Y:S01]  /*42c0*/  @!PT LDS RZ, [RZ] ;  /* 0x00000000fffff984 */ /* 0x000fe20000000800 */
[----:B------:R-:W-:Y:S01]  /*42d0*/  @!PT LDS RZ, [RZ] ;  /* 0x00000000fffff984 */ /* 0x000fe20000000800 */
[----:B------:R-:W-:Y:S01]  /*42e0*/  @!PT LDS RZ, [RZ] ;  /* 0x00000000fffff984 */ /* 0x000fe20000000800 */
[----:B------:R-:W-:Y:S01]  /*42f0*/  @!PT LDS RZ, [RZ] ;  /* 0x00000000fffff984 */ /* 0x000fe20000000800 */
[----:B------:R2:W-:Y:S06]  /*4300*/  MEMBAR.ALL.CTA ;  /* 0x0000000000007992 */ /* 0x0005ec0000008000 */
[----:B--2---:R-:W2:Y:S01]  /*4310*/  FENCE.VIEW.ASYNC.S ;  /* 0x00000000000073c6 */ /* 0x004ea20000000000 */
[----:B------:R-:W-:Y:S04]  /*4320*/  PRMT R0, RZ, 0x654, R0 ;  /* 0x00000654ff007816 */ /* 0x000fe80000000000 */
[----:B--2---:R2:W-:Y:S01]  /*4330*/  SYNCS.ARRIVE.TRANS64.RED.A1T0 RZ, [R0+URZ], RZ ;  /* 0x000000ff00ff79a7 */ /* 0x0045e200081004ff */
[----:B---3--:R-:W-:Y:S11]  /*4340*/  LOP3.LUT P4, RZ, R18, 0x1, RZ, 0xc0, !PT ;  /* 0x0000000112ff7812 */ /* 0x008ff6000788c0ff */
[----:B------:R-:W-:Y:S02]  /*4350*/  @!UPT UIADD3 URZ, UPT, UPT, URZ, URZ, URZ ;  /* 0x000000fffffff290 */ /* 0x000fe4000fffe0ff */
[----:B------:R-:W-:Y:S02]  /*4360*/  @P4 MOV R11, R16 ;  /* 0x00000010000b4202 */ /* 0x000fe40000000f00 */
[----:B------:R-:W-:Y:S01]  /*4370*/  @P4 LOP3.LUT R10, R17, 0xffff, RZ, 0xc0, !PT ;  /* 0x0000ffff110a4812 */ /* 0x000fe200078ec0ff */
[----:B--2---:R-:W-:Y:S06]  /*4380*/  @!P0 BRA `(.L_x_67) ;  /* 0x0000000000a48947 */ /* 0x004fec0003800000 */
[-C--:B-1----:R-:W-:Y:S01]  /*4390*/  IMAD.HI.U32 R0, R21, R7.reuse, RZ ;  /* 0x0000000715007227 */ /* 0x082fe200078e00ff */
[----:B------:R-:W-:Y:S02]  /*43a0*/  ISETP.NE.AND P0, PT, R6, 0x1, PT ;  /* 0x000000010600780c */ /* 0x000fe40003f05270 */
[----:B------:R-:W-:Y:S01]  /*43b0*/  ISETP.NE.AND P2, PT, R76, 0x1, PT ;  /* 0x000000014c00780c */ /* 0x000fe20003f45270 */
[----:B----4-:R-:W-:Y:S01]  /*43c0*/  IMAD.HI.U32 R9, R22, R14, RZ ;  /* 0x0000000e16097227 */ /* 0x010fe200078e00ff */
[----:B------:R-:W-:Y:S02]  /*43d0*/  SHF.R.U32.HI R0, RZ, R20, R0 ;  /* 0x00000014ff007219 */ /* 0x000fe40000011600 */
[----:B------:R-:W-:Y:S01]  /*43e0*/  ISETP.NE.AND P5, PT, R3, 0x1, PT ;  /* 0x000000010300780c */ /* 0x000fe20003fa5270 */
[----:B------:R-:W-:Y:S01]  /*43f0*/  IMAD.HI.U32 R13, R10, R7, RZ ;  /* 0x000000070a0d7227 */ /* 0x000fe200078e00ff */
[----:B------:R-:W-:Y:S02]  /*4400*/  SHF.R.U32.HI R9, RZ, R15, R9 ;  /* 0x0000000fff097219 */ /* 0x000fe40000011609 */
[----:B------:R-:W-:Y:S01]  /*4410*/  SEL R0, R21, R0, !P0 ;  /* 0x0000000015007207 */ /* 0x000fe20004000000 */
[----:B------:R-:W-:Y:S01]  /*4420*/  IMAD.HI.U32 R12, R11, R14, RZ ;  /* 0x0000000e0b0c7227 */ /* 0x000fe200078e00ff */
[----:B------:R-:W-:Y:S03]  /*4430*/  SEL R9, R22, R9, !P5 ;  /* 0x0000000916097207 */ /* 0x000fe60006800000 */
[-C--:B------:R-:W-:Y:S01]  /*4440*/  IMAD.HI.U32 R8, R0, R4.reuse, RZ ;  /* 0x0000000400087227 */ /* 0x080fe200078e00ff */
[----:B------:R-:W-:Y:S03]  /*4450*/  SHF.R.U32.HI R12, RZ, R15, R12 ;  /* 0x0000000fff0c7219 */ /* 0x000fe6000001160c */
[----:B------:R-:W-:Y:S01]  /*4460*/  IMAD.HI.U32 R2, R9, R4, RZ ;  /* 0x0000000409027227 */ /* 0x000fe200078e00ff */
[-C--:B------:R-:W-:Y:S02]  /*4470*/  @P2 SHF.R.U32.HI R0, RZ, R5.reuse, R8 ;  /* 0x00000005ff002219 */ /* 0x080fe40000011608 */
[----:B------:R-:W-:Y:S02]  /*4480*/  SHF.R.U32.HI R8, RZ, R20, R13 ;  /* 0x00000014ff087219 */ /* 0x000fe4000001160d */
[----:B------:R-:W-:Y:S01]  /*4490*/  @P2 SHF.R.U32.HI R9, RZ, R5, R2 ;  /* 0x00000005ff092219 */ /* 0x000fe20000011602 */
[----:B------:R-:W-:Y:S01]  /*44a0*/  IMAD R0, R76, R0, RZ ;  /* 0x000000004c007224 */ /* 0x000fe200078e02ff */
[----:B------:R-:W-:Y:S02]  /*44b0*/  SEL R8, R10, R8, !P0 ;  /* 0x000000080a087207 */ /* 0x000fe40004000000 */
[----:B------:R-:W-:Y:S01]  /*44c0*/  SEL R2, R11, R12, !P5 ;  /* 0x0000000c0b027207 */ /* 0x000fe20006800000 */
[----:B------:R-:W-:Y:S01]  /*44d0*/  IMAD R12, R76, R9, RZ ;  /* 0x000000094c0c7224 */ /* 0x000fe200078e02ff */
[C---:B------:R-:W-:Y:S01]  /*44e0*/  ISETP.GE.AND P0, PT, R8.reuse, R0, PT ;  /* 0x000000000800720c */ /* 0x040fe20003f06270 */
[----:B------:R-:W-:Y:S03]  /*44f0*/  IMAD.HI.U32 R0, R8, R4, RZ ;  /* 0x0000000408007227 */ /* 0x000fe600078e00ff */
[----:B------:R-:W-:Y:S02]  /*4500*/  ISETP.GE.OR P0, PT, R2, R12, P0 ;  /* 0x0000000c0200720c */ /* 0x000fe40000706670 */
[-C--:B------:R-:W-:Y:S04]  /*4510*/  SHF.R.U32.HI R0, RZ, R5.reuse, R0 ;  /* 0x00000005ff007219 */ /* 0x080fe80000011600 */
[----:B------:R-:W-:Y:S05]  /*4520*/  SEL R13, R8, R0, !P2 ;  /* 0x00000000080d7207 */ /* 0x000fea0005000000 */
[----:B------:R-:W-:Y:S02]  /*4530*/  IMAD.MOV R12, RZ, RZ, -R13 ;  /* 0x000000ffff0c7224 */ /* 0x000fe400078e0a0d */
[----:B------:R-:W-:Y:S04]  /*4540*/  @!P0 IMAD.HI.U32 R0, R2, R4, RZ ;  /* 0x0000000402008227 */ /* 0x000fe800078e00ff */
[----:B------:R-:W-:Y:S01]  /*4550*/  IMAD R12, R76, R12, R8 ;  /* 0x0000000c4c0c7224 */ /* 0x000fe200078e0208 */
[----:B------:R-:W-:Y:S04]  /*4560*/  @!P0 SHF.R.U32.HI R0, RZ, R5, R0 ;  /* 0x00000005ff008219 */ /* 0x000fe80000011600 */
[----:B------:R-:W-:Y:S04]  /*4570*/  @!P0 SEL R0, R2, R0, !P2 ;  /* 0x0000000002008207 */ /* 0x000fe80005000000 */
[----:B------:R-:W-:Y:S01]  /*4580*/  @!P0 IADD3 R13, PT, PT, R13, -R0, RZ ;  /* 0x800000000d0d8210 */ /* 0x000fe20007ffe0ff */
[----:B------:R-:W-:Y:S01]  /*4590*/  @!P0 IMAD R0, R9, R12, R0 ;  /* 0x0000000c09008224 */ /* 0x000fe200078e0200 */
[----:B------:R-:W-:Y:S01]  /*45a0*/  IADD3 R9, PT, PT, -R8, RZ, RZ ;  /* 0x000000ff08097210 */ /* 0x000fe20007ffe1ff */
[--C-:B------:R-:W-:Y:S02]  /*45b0*/  IMAD.MOV R12, RZ, RZ, -R2.reuse ;  /* 0x000000ffff0c7224 */ /* 0x100fe400078e0a02 */
[----:B------:R-:W-:Y:S02]  /*45c0*/  @!P0 IMAD R8, R13, R76, R2 ;  /* 0x0000004c0d088224 */ /* 0x000fe400078e0202 */
[----:B------:R-:W-:Y:S02]  /*45d0*/  @!P0 IMAD.MOV.U32 R2, RZ, RZ, R0 ;  /* 0x000000ffff028224 */ /* 0x000fe400078e0000 */
[----:B------:R-:W-:Y:S02]  /*45e0*/  IMAD R11, R3, R12, R11 ;  /* 0x0000000c030b7224 */ /* 0x000fe400078e020b */
[----:B------:R-:W-:Y:S02]  /*45f0*/  IMAD R10, R6, R9, R10 ;  /* 0x00000009060a7224 */ /* 0x000fe400078e020a */
[----:B------:R-:W-:Y:S02]  /*4600*/  IMAD R11, R2, R3, R11 ;  /* 0x00000003020b7224 */ /* 0x000fe400078e020b */
[----:B------:R-:W-:Y:S02]  /*4610*/  IMAD R10, R8, R6, R10 ;  /* 0x00000006080a7224 */ /* 0x000fe400078e020a */
.L_x_67:
[----:B------:R-:W-:Y:S05]  /*4620*/  BRA.U UP1, `(.L_x_68) ;  /* 0x0000000101107547 */ /* 0x000fea000b800000 */
[----:B------:R-:W-:Y:S04]  /*4630*/  MOV R2, UR15 ;  /* 0x0000000f00027c02 */ /* 0x000fe80008000f00 */
[----:B------:R-:W-:Y:S04]  /*4640*/  SHF.L.U32 R2, R2, 0x1f, RZ ;  /* 0x0000001f02027819 */ /* 0x000fe800000006ff */
[----:B------:R-:W2:Y:S02]  /*4650*/  SYNCS.PHASECHK.TRANS64.TRYWAIT P0, [UR4+0x48], R2 ;  /* 0x00004802ff0075a7 */ /* 0x000ea40008001104 */
[----:B--2---:R-:W-:Y:S05]  /*4660*/  @!P0 BRA `(.L_x_69) ;  /* 0x0000003c00988947 */ /* 0x004fea0003800000 */
.L_x_68:
[----:B------:R-:W-:Y:S05]  /*4670*/  BRA.U !UP6, `(.L_x_70) ;  /* 0x000000010e347547 */ /* 0x000fea000b800000 */
[----:B------:R-:W-:Y:S01]  /*4680*/  UPLOP3.LUT UP0, UPT, UPT, UPT, UP5, 0x80, 0x8 ;  /* 0x000000000008789c */ /* 0x000fe20003f0f050 */
[----:B--2---:R-:W-:Y:S02]  /*4690*/  HFMA2 R0, -RZ, RZ, 0, 5.9604644775390625e-08 ;  /* 0x00000001ff007431 */ /* 0x004fe400000001ff */
[----:B------:R-:W-:Y:S03]  /*46a0*/  IMAD.MOV.U32 R142, RZ, RZ, 0x1 ;  /* 0x00000001ff8e7424 */ /* 0x000fe600078e00ff */
[----:B------:R-:W-:Y:S05]  /*46b0*/  PLOP3.LUT P0, PT, PT, PT, UP0, 0x80, 0x8 ;  /* 0x000000000008781c */ /* 0x000fea0003f0f008 */
[----:B------:R-:W2:Y:S01]  /*46c0*/  @UP0 LDCU.64 UR6, c[0x0][0x888] ;  /* 0x00011100ff0607ac */ /* 0x000ea20008000a00 */
[----:B------:R-:W-:Y:S07]  /*46d0*/  @UP0 UIMAD UR8, UR60, UR22, URZ ;  /* 0x000000163c0802a4 */ /* 0x000fee000f8e02ff */
[----:B------:R-:W-:Y:S01]  /*46e0*/  @!P0 PRMT R142, R0, 0x7610, R142 ;  /* 0x00007610008e8816 */ /* 0x000fe2000000008e */
[----:B--2---:R-:W-:Y:S06]  /*46f0*/  @UP0 UIMAD.WIDE UR6, UR8, 0x4, UR6 ;  /* 0x00000004080608a5 */ /* 0x004fec000f8e0206 */
[----:B------:R-:W-:Y:S01]  /*4700*/  IMAD.U32 R8, RZ, RZ, UR6 ;  /* 0x00000006ff087e24 */ /* 0x000fe2000f8e00ff */
[----:B------:R-:W-:Y:S04]  /*4710*/  MOV R9, UR7 ;  /* 0x0000000700097c02 */ /* 0x000fe80008000f00 */
[----:B------:R-:W2:Y:S01]  /*4720*/  @!UP0 LDCU UR6, c[0x0][0x880] ;  /* 0x00011000ff0687ac */ /* 0x000ea20008000800 */
[----:B-----5:R3:W5:Y:S02]  /*4730*/  @P0 LDG.E R83, desc[UR46][R8.64] ;  /* 0x0000002e08530981 */ /* 0x020764000c1e1900 */
[----:B--23--:R-:W-:Y:S07]  /*4740*/  @!P0 IMAD.U32 R83, RZ, RZ, UR6 ;  /* 0x00000006ff538e24 */ /* 0x00cfee000f8e00ff */
.L_x_70:
[----:B-----5:R-:W-:Y:S01]  /*4750*/  @!P3 FSETP.EQ.AND P2, PT, R83, RZ, PT ;  /* 0x000000ff5300b20b */ /* 0x020fe20003f42000 */
[----:B------:R-:W-:Y:S01]  /*4760*/  @!UPT UIADD3 URZ, UPT, UPT, URZ, URZ, URZ ;  /* 0x000000fffffff290 */ /* 0x000fe2000fffe0ff */
[----:B------:R-:W-:Y:S11]  /*4770*/  @!P3 BRA `(.L_x_71) ;  /* 0x000000000014b947 */ /* 0x000ff60003800000 */
[----:B------:R-:W-:Y:S02]  /*4780*/  LOP3.LUT P0, RZ, R142, 0xff, RZ, 0xc0, !PT ;  /* 0x000000ff8eff7812 */ /* 0x000fe4000780c0ff */
[----:B------:R-:W-:Y:S04]  /*4790*/  PLOP3.LUT P2, PT, PT, PT, UP0, 0x80, 0x8 ;  /* 0x000000000008781c */ /* 0x000fe80003f4f008 */
[----:B------:R-:W-:Y:S07]  /*47a0*/  PLOP3.LUT P2, PT, P2, PT, PT, 0x8, 0x80 ;  /* 0x000000000080781c */ /* 0x000fee000174e170 */
[----:B------:R-:W-:Y:S11]  /*47b0*/  @P0 FSETP.EQ.AND P2, PT, R83, RZ, PT ;  /* 0x000000ff5300020b */ /* 0x000ff60003f42000 */
[----:B------:R-:W-:Y:S02]  /*47c0*/  @!UPT UIADD3 URZ, UPT, UPT, URZ, URZ, URZ ;  /* 0x000000fffffff290 */ /* 0x000fe4000fffe0ff */
.L_x_71:
[----:B------:R-:W3:Y:S01]  /*47d0*/  LDC.64 R8, c[0x0][0xb10] ;  /* 0x0002c400ff087b82 */ /* 0x000ee20000000a00 */
[----:B------:R-:W-:Y:S01]  /*47e0*/  ULEA UR13, UR5, UR4, 0x3 ;  /* 0x00000004050d7291 */ /* 0x000fe2000f8e18ff */
[----:B------:R-:W-:Y:S01]  /*47f0*/  SHF.L.U32 R30, R27, 0x1f, RZ ;  /* 0x0000001f1b1e7819 */ /* 0x000fe200000006ff */
[----:B------:R-:W-:Y:S01]  /*4800*/  VIADD R26, R26, 0x1 ;  /* 0x000000011a1a7836 */ /* 0x000fe20000000000 */
[----:B------:R-:W-:Y:S04]  /*4810*/  @P4 SHF.R.U32.HI R24, RZ, 0x10, R17 ;  /* 0x00000010ff184819 */ /* 0x000fe80000011611 */
[----:B------:R-:W5:Y:S02]  /*4820*/  LDC.64 R12, c[0x0][0xb18] ;  /* 0x0002c600ff0c7b82 */ /* 0x000f640000000a00 */
[----:B------:R-:W1:Y:S01]  /*4830*/  SYNCS.PHASECHK.TRANS64.TRYWAIT P5, [UR13+0x30], R30 ;  /* 0x0000301eff0075a7 */ /* 0x000e6200080a110d */
[C---:B---3--:R-:W-:Y:S05]  /*4840*/  @!P1 IMAD.HI.U32 R8, R11.reuse, R8, RZ ;  /* 0x000000080b089227 */ /* 0x048fea00078e00ff */
[----:B--2---:R-:W2:Y:S01]  /*4850*/  @!P1 LDC R0, c[0x0][0xb20] ;  /* 0x0002c800ff009b82 */ /* 0x004ea20000000800 */
[----:B------:R-:W-:Y:S01]  /*4860*/  @!P1 SHF.R.U32.HI R8, RZ, R9, R8 ;  /* 0x00000009ff089219 */ /* 0x000fe20000011608 */
[----:B-----5:R-:W-:Y:S01]  /*4870*/  @!P1 IMAD.HI.U32 R13, R10, R13, RZ ;  /* 0x0000000d0a0d9227 */ /* 0x020fe200078e00ff */
[----:B------:R-:W-:Y:S05]  /*4880*/  @!P1 ISETP.NE.AND P0, PT, R12, 0x1, PT ;  /* 0x000000010c00980c */ /* 0x000fea0003f05270 */
[----:B------:R-:W3:Y:S01]  /*4890*/  @!P1 LDC R2, c[0x0][0xb0c] ;  /* 0x0002c300ff029b82 */ /* 0x000ee20000000800 */
[----:B--2---:R-:W-:Y:S02]  /*48a0*/  @!P1 SHF.R.U32.HI R0, RZ, R0, R13 ;  /* 0x00000000ff009219 */ /* 0x004fe4000001160d */
[----:B---3--:R-:W-:Y:S02]  /*48b0*/  @!P1 ISETP.NE.AND P3, PT, R2, 0x1, PT ;  /* 0x000000010200980c */ /* 0x008fe40003f65270 */
[----:B------:R-:W-:Y:S02]  /*48c0*/  @!P1 SEL R9, R10, R0, !P0 ;  /* 0x000000000a099207 */ /* 0x000fe40004000000 */
[----:B------:R-:W-:Y:S02]  /*48d0*/  ELECT P0, URZ, PT ;  /* 0x0000000000ff782f */ /* 0x000fe40003800000 */
[----:B------:R-:W-:Y:S05]  /*48e0*/  @!P1 SEL R8, R11, R8, !P3 ;  /* 0x000000080b089207 */ /* 0x000fea0005800000 */
[----:B------:R-:W-:Y:S02]  /*48f0*/  @!P1 IMAD.IADD R0, R9, 0x1, -R8 ;  /* 0x0000000109009824 */ /* 0x000fe400078e0a08 */
[----:B------:R-:W-:Y:S02]  /*4900*/  @!P1 IMAD.IADD R8, R8, 0x1, -R9 ;  /* 0x0000000108089824 */ /* 0x000fe400078e0a09 */
[----:B------:R-:W-:Y:S02]  /*4910*/  @!P1 IMAD R11, R0, R2, R11 ;  /* 0x00000002000b9224 */ /* 0x000fe400078e020b */
[----:B------:R-:W-:Y:S01]  /*4920*/  @!P1 IMAD R10, R8, R12, R10 ;  /* 0x0000000c080a9224 */ /* 0x000fe200078e020a */
[----:B-1----:R-:W-:Y:S06]  /*4930*/  @!P5 BRA `(.L_x_72) ;  /* 0x0000003800fcd947 */ /* 0x002fec0003800000 */
.L_x_132:
[----:B------:R-:W-:Y:S01]  /*4940*/  UIADD3 UR57, UPT, UPT, UR13, 0x20, URZ ;  /* 0x000000200d397890 */ /* 0x000fe2000fffe0ff */
[----:B------:R-:W-:Y:S01]  /*4950*/  PLOP3.LUT P0, PT, P2, P0, PT, 0xf2, 0x2f ;  /* 0x00000000002f781c */ /* 0x000fe20001701e72 */
[----:B------:R-:W-:Y:S01]  /*4960*/  UMOV UR30, 0x0 ;  /* 0x00000000001e7882 */ /* 0x000fe20000000000 */
[----:B------:R-:W-:Y:S01]  /*4970*/  UMOV UR31, 0x10000000 ;  /* 0x10000000001f7882 */ /* 0x000fe20000000000 */
[----:B------:R-:W-:Y:S01]  /*4980*/  UPRMT UR14, UR37, 0x654, UR57 ;  /* 0x00000654250e7896 */ /* 0x000fe20008000039 */
[----:B------:R-:W-:Y:S02]  /*4990*/  UMOV UR52, UR60 ;  /* 0x0000003c00347c82 */ /* 0x000fe40008000000 */
[----:B------:R-:W-:Y:S01]  /*49a0*/  UMOV UR49, UR57 ;  /* 0x0000003900317c82 */ /* 0x000fe20008000000 */
[----:B------:R-:W-:Y:S01]  /*49b0*/  UMOV UR44, UR60 ;  /* 0x0000003c002c7c82 */ /* 0x000fe20008000000 */
[----:B------:R-:W-:Y:S01]  /*49c0*/  UMOV UR41, UR57 ;  /* 0x0000003900297c82 */ /* 0x000fe20008000000 */
[----:B------:R-:W-:Y:S01]  /*49d0*/  UMOV UR36, UR60 ;  /* 0x0000003c00247c82 */ /* 0x000fe20008000000 */
[----:B------:R-:W-:Y:S01]  /*49e0*/  UMOV UR33, UR57 ;  /* 0x0000003900217c82 */ /* 0x000fe20008000000 */
[----:B------:R-:W-:Y:S01]  /*49f0*/  UMOV UR28, UR60 ;  /* 0x0000003c001c7c82 */ /* 0x000fe20008000000 */
[----:B------:R-:W-:Y:S01]  /*4a00*/  UMOV UR25, UR57 ;  /* 0x0000003900197c82 */ /* 0x000fe20008000000 */
[----:B------:R-:W-:Y:S01]  /*4a10*/  @!P0 IADD3 R2, P2, PT, R28, 0x580, RZ ;  /* 0x000005801c028810 */ /* 0x000fe20007f5e0ff */
[----:B------:R-:W-:Y:S01]  /*4a20*/  @!P0 IMAD R140, R140, 0x70, RZ ;  /* 0x000000708c8c8824 */ /* 0x000fe200078e02ff */
[----:B------:R-:W-:Y:S01]  /*4a30*/  VOTEU.ALL UP3, P0 ;  /* 0x0000000000ff7886 */ /* 0x000fe20000060000 */
[----:B------:R-:W-:Y:S01]  /*4a40*/  @!P0 IMAD.SHL.U32 R141, R141, 0x40, RZ ;  /* 0x000000408d8d8824 */ /* 0x000fe200078e00ff */
[----:B------:R-:W-:Y:S01]  /*4a50*/  @!P0 R2UR UR7, R2 ;  /* 0x00000000020782ca */ /* 0x000fe200000e0000 */
[----:B-1----:R-:W-:Y:S01]  /*4a60*/  @!P0 IMAD.X R0, RZ, RZ, R29, P2 ;  /* 0x000000ffff008224 */ /* 0x002fe200010e061d */
[----:B------:R-:W-:Y:S01]  /*4a70*/  VOTEU.ALL UP4, P0 ;  /* 0x0000000000ff7886 */ /* 0x000fe20000080000 */
[----:B------:R-:W-:Y:S01]  /*4a80*/  @!P0 R2UR UR58, R140 ;  /* 0x000000008c3a82ca */ /* 0x000fe200000e0000 */
[----:B------:R-:W-:Y:S01]  /*4a90*/  VOTEU.ALL UP2, P0 ;  /* 0x0000000000ff7886 */ /* 0x000fe20000040000 */
[----:B------:R-:W-:Y:S01]  /*4aa0*/  @!P0 R2UR UR59, R141 ;  /* 0x000000008d3b82ca */ /* 0x000fe200000e0000 */
[----:B------:R-:W-:Y:S01]  /*4ab0*/  VOTEU.ALL UP1, P0 ;  /* 0x0000000000ff7886 */ /* 0x000fe20000020000 */
[----:B------:R-:W-:Y:S01]  /*4ac0*/  @!P0 R2UR UR6, R0 ;  /* 0x00000000000682ca */ /* 0x000fe200000e0000 */
[----:B------:R-:W-:Y:S01]  /*4ad0*/  @!UP4 UIMAD UR8, UR5, 0x3800, UR4 ;  /* 0x000038000508c8a4 */ /* 0x000fe2000f8e0204 */
[----:B------:R-:W-:Y:S01]  /*4ae0*/  IMAD.IADD R140, R10, 0x1, R138 ;  /* 0x000000010a8c7824 */ /* 0x000fe200078e028a */
[----:B------:R-:W-:Y:S01]  /*4af0*/  UMOV UR20, UR60 ;  /* 0x0000003c00147c82 */ /* 0x000fe20008000000 */
[----:B------:R-:W-:Y:S01]  /*4b00*/  UMOV UR17, UR57 ;  /* 0x0000003900117c82 */ /* 0x000fe20008000000 */
[----:B------:R-:W-:Y:S01]  /*4b10*/  @!UP4 UIADD3 UR56, UPT, UPT, UR8, 0x200, URZ ;  /* 0x000002000838c890 */ /* 0x000fe2000fffe0ff */
[----:B------:R-:W-:Y:S01]  /*4b20*/  IMAD.U32 R8, RZ, RZ, UR7 ;  /* 0x00000007ff087e24 */ /* 0x000fe2000f8e00ff */
[----:B------:R-:W-:Y:S01]  /*4b30*/  @!UP4 UIADD3 UR48, UPT, UPT, UR8, 0xa00, URZ ;  /* 0x00000a000830c890 */ /* 0x000fe2000fffe0ff */
[----:B------:R-:W-:Y:S01]  /*4b40*/  IMAD.IADD R141, R11, 0x1, R139 ;  /* 0x000000010b8d7824 */ /* 0x000fe200078e028b */
[----:B------:R-:W-:Y:S02]  /*4b50*/  @!UP4 UIADD3 UR50, UPT, UPT, UR58, 0x10, URZ ;  /* 0x000000103a32c890 */ /* 0x000fe4000fffe0ff */
[----:B------:R-:W-:Y:S01]  /*4b60*/  UMOV UR51, UR59 ;  /* 0x0000003b00337c82 */ /* 0x000fe20008000000 */
[----:B------:R-:W-:Y:S01]  /*4b70*/  @!UP4 UIADD3 UR42, UPT, UPT, UR58, 0x20, URZ ;  /* 0x000000203a2ac890 */ /* 0x000fe2000fffe0ff */
[----:B------:R-:W-:Y:S01]  /*4b80*/  IMAD.U32 R9, RZ, RZ, UR6 ;  /* 0x00000006ff097e24 */ /* 0x000fe2000f8e00ff */
[----:B------:R-:W-:Y:S01]  /*4b90*/  @!P0 R2UR UR6, R8 ;  /* 0x00000000080682ca */ /* 0x000fe200000e0000 */
[----:B------:R-:W-:Y:S01]  /*4ba0*/  @!UP4 UIADD3 UR40, UPT, UPT, UR8, 0x1200, URZ ;  /* 0x000012000828c890 */ /* 0x000fe2000fffe0ff */
[----:B------:R-:W-:Y:S02]  /*4bb0*/  UMOV UR43, UR59 ;  /* 0x0000003b002b7c82 */ /* 0x000fe40008000000 */
[----:B------:R-:W-:Y:S01]  /*4bc0*/  @!P0 R2UR UR7, R9 ;  /* 0x00000000090782ca */ /* 0x000fe200000e0000 */
[----:B------:R-:W-:Y:S02]  /*4bd0*/  @!UP4 UIADD3 UR34, UPT, UPT, UR58, 0x30, URZ ;  /* 0x000000303a22c890 */ /* 0x000fe4000fffe0ff */
[----:B------:R-:W-:Y:S01]  /*4be0*/  @!UP4 UIADD3 UR32, UPT, UPT, UR8, 0x1a00, URZ ;  /* 0x00001a000820c890 */ /* 0x000fe2000fffe0ff */
[----:B------:R-:W-:Y:S01]  /*4bf0*/  UMOV UR35, UR59 ;  /* 0x0000003b00237c82 */ /* 0x000fe20008000000 */
[----:B------:R-:W-:Y:S02]  /*4c00*/  @!UP4 UIADD3 UR26, UPT, UPT, UR58, 0x40, URZ ;  /* 0x000000403a1ac890 */ /* 0x000fe4000fffe0ff */
[----:B------:R-:W-:Y:S01]  /*4c10*/  @!UP4 UIADD3 UR24, UPT, UPT, UR8, 0x2200, URZ ;  /* 0x000022000818c890 */ /* 0x000fe2000fffe0ff */
[----:B------:R-:W-:Y:S01]  /*4c20*/  UMOV UR27, UR59 ;  /* 0x0000003b001b7c82 */ /* 0x000fe20008000000 */
[----:B------:R-:W-:Y:S04]  /*4c30*/  @!UP4 UIADD3 UR18, UPT, UPT, UR58, 0x50, URZ ;  /* 0x000000503a12c890 */ /* 0x000fe8000fffe0ff */
[----:B------:R1:W-:Y:S01]  /*4c40*/  @!UP3 UTMALDG.3D [UR56], [UR6], desc[UR30] ;  /* 0x00001e380600b5b4 */ /* 0x0003e20008011000 */
[----:B------:R-:W-:Y:S01]  /*4c50*/  VOTEU.ALL UP3, P0 ;  /* 0x0000000000ff7886 */ /* 0x000fe20000060000 */
[----:B------:R-:W-:Y:S01]  /*4c60*/  @!UP4 UIADD3 UR16, UPT, UPT, UR8, 0x2a00, URZ ;  /* 0x00002a000810c890 */ /* 0x000fe2000fffe0ff */
[----:B------:R-:W-:Y:S01]  /*4c70*/  UMOV UR19, UR59 ;  /* 0x0000003b00137c82 */ /* 0x000fe20008000000 */
[----:B------:R-:W-:Y:S02]  /*4c80*/  @!UP4 UIADD3 UR10, UPT, UPT, UR58, 0x60, URZ ;  /* 0x000000603a0ac890 */ /* 0x000fe4000fffe0ff */
[----:B------:R-:W-:Y:S01]  /*4c90*/  @!UP4 UIADD3 UR8, UPT, UPT, UR8, 0x3200, URZ ;  /* 0x000032000808c890 */ /* 0x000fe2000fffe0ff */
[----:B------:R-:W-:Y:S01]  /*4ca0*/  @!UP2 UTMALDG.3D [UR48], [UR6], desc[UR30] ;  /* 0x00001e300600a5b4 */ /* 0x000fe20008011000 */
[----:B------:R-:W-:Y:S01]  /*4cb0*/  VOTEU.ALL UP2, P0 ;  /* 0x0000000000ff7886 */ /* 0x000fe20000040000 */
[----:B------:R-:W-:Y:S01]  /*4cc0*/  UMOV UR12, UR60 ;  /* 0x0000003c000c7c82 */ /* 0x000fe20008000000 */
[----:B------:R-:W-:Y:S01]  /*4cd0*/  UMOV UR9, UR57 ;  /* 0x0000003900097c82 */ /* 0x000fe20008000000 */
[----:B------:R-:W-:Y:S01]  /*4ce0*/  UMOV UR11, UR59 ;  /* 0x0000003b000b7c82 */ /* 0x000fe20008000000 */
[----:B------:R-:W-:Y:S01]  /*4cf0*/  UIADD3 UR5, UPT, UPT, UR5, 0x1, URZ ;  /* 0x0000000105057890 */ /* 0x000fe2000fffe0ff */
[----:B------:R-:W-:Y:S01]  /*4d00*/  @!UP1 UTMALDG.3D [UR40], [UR6], desc[UR30] ;  /* 0x00001e28060095b4 */ /* 0x000fe20008011000 */
[----:B------:R-:W-:Y:S01]  /*4d10*/  VOTEU.ALL UP1, P0 ;  /* 0x0000000000ff7886 */ /* 0x000fe20000020000 */
[----:B------:R-:W-:Y:S01]  /*4d20*/  @!UP3 UTMALDG.3D [UR32], [UR6], desc[UR30] ;  /* 0x00001e200600b5b4 */ /* 0x000fe20008011000 */
[----:B------:R-:W-:Y:S01]  /*4d30*/  @!UP2 UTMALDG.3D [UR24], [UR6], desc[UR30] ;  /* 0x00001e180600a5b4 */ /* 0x000fe20008011000 */
[----:B------:R-:W-:Y:S01]  /*4d40*/  VOTEU.ALL UP2, P0 ;  /* 0x0000000000ff7886 */ /* 0x000fe20000040000 */
[----:B-1----:R-:W-:Y:S01]  /*4d50*/  @P4 R2UR UR60, R24 ;  /* 0x00000000183c42ca */ /* 0x002fe200000e0000 */
[----:B------:R-:W-:Y:S01]  /*4d60*/  @!UP1 UTMALDG.3D [UR16], [UR6], desc[UR30] ;  /* 0x00001e10060095b4 */ /* 0x000fe20008011000 */
[----:B------:R-:W-:Y:S04]  /*4d70*/  UISETP.NE.AND UP1, UPT, UR5, 0x2, UPT ;  /* 0x000000020500788c */ /* 0x000fe8000bf25270 */
[----:B------:R-:W-:Y:S01]  /*4d80*/  USEL UR5, UR5, URZ, UP1 ;  /* 0x000000ff05057287 */ /* 0x000fe20008800000 */
[----:B------:R1:W-:Y:S01]  /*4d90*/  @!UP2 UTMALDG.3D [UR8], [UR6], desc[UR30] ;  /* 0x00001e080600a5b4 */ /* 0x0003e20008011000 */
[----:B------:R2:W-:Y:S01]  /*4da0*/  @!P0 SYNCS.ARRIVE.TRANS64.RED.A0TR RZ, [UR13+0x20], R23 ;  /* 0x00002017ffff89a7 */ /* 0x0005e2000830040d */
[C---:B------:R-:W-:Y:S04]  /*4db0*/  ISETP.NE.AND P0, PT, R26.reuse, 0x2, PT ;  /* 0x000000021a00780c */ /* 0x040fe80003f05270 */
[----:B------:R-:W-:Y:S02]  /*4dc0*/  SEL R0, RZ, 0x1, P0 ;  /* 0x00000001ff007807 */ /* 0x000fe40000000000 */
[----:B------:R-:W-:Y:S02]  /*4dd0*/  SEL R26, R26, RZ, P0 ;  /* 0x000000ff1a1a7207 */ /* 0x000fe40000000000 */
[----:B------:R-:W-:Y:S01]  /*4de0*/  LOP3.LUT R25, R25, R0, RZ, 0x3c, !PT ;  /* 0x0000000019197212 */ /* 0x000fe200078e3cff */
[----:B------:R-:W-:Y:S01]  /*4df0*/  SYNCS.ARRIVE.TRANS64.RED.A1T0 RZ, [UR14], RZ ;  /* 0x000000ffffff79a7 */ /* 0x000fe2000810040e */
[----:B-1----:R-:W-:Y:S02]  /*4e00*/  USEL UR6, URZ, 0x1, UP1 ;  /* 0x00000001ff067887 */ /* 0x002fe40008800000 */
[----:B------:R-:W-:Y:S04]  /*4e10*/  UPLOP3.LUT UP1, UPT, UPT, UPT, UPT, 0x80, 0x8 ;  /* 0x000000000008789c */ /* 0x000fe80003f2f070 */
[----:B------:R-:W-:Y:S01]  /*4e20*/  LOP3.LUT R27, R27, UR6, RZ, 0x3c, !PT ;  /* 0x000000061b1b7c12 */ /* 0x000fe2000f8e3cff */
[----:B------:R-:W-:Y:S06]  /*4e30*/  @P4 BRA `(.L_x_73) ;  /* 0xfffffff000f84947 */ /* 0x000fec000383ffff */
[----:B------:R-:W-:Y:S01]  /*4e40*/  UIADD3 UR6, UPT, UPT, UR4, 0x30, URZ ;  /* 0x0000003004067890 */ /* 0x000fe2000fffe0ff */
[----:B------:R-:W-:-:S03]  /*4e50*/  SHF.L.U32 R2, R27, 0x1f, RZ ;  /* 0x0000001f1b027819 */ /* 0x000fc600000006ff */
[----:B------:R-:W-:-:S09]  /*4e60*/  ULEA UR4, UR5, UR6, 0x3 ;  /* 0x0000000605047291 */ /* 0x000fd2000f8e18ff */
[----:B------:R-:W1:Y:S02]  /*4e70*/  SYNCS.PHASECHK.TRANS64.TRYWAIT P0, [UR4], R2 ;  /* 0x00000002ff0075a7 */ /* 0x000e640008001104 */
[----:B-1----:R-:W-:Y:S05]  /*4e80*/  @!P0 BRA `(.L_x_74) ;  /* 0x0000003400c08947 */ /* 0x002fea0003800000 */
.L_x_134:
[----:B------:R-:W-:-:S04]  /*4e90*/  UIADD3 UR4, UPT, UPT, UR5, 0x1, URZ ;  /* 0x0000000105047890 */ /* 0x000fc8000fffe0ff */
[----:B------:R-:W-:-:S04]  /*4ea0*/  UISETP.NE.AND UP0, UPT, UR4, 0x2, UPT ;  /* 0x000000020400788c */ /* 0x000fc8000bf05270 */
[----:B------:R-:W-:Y:S02]  /*4eb0*/  USEL UR5, URZ, 0x1, UP0 ;  /* 0x00000001ff057887 */ /* 0x000fe40008000000 */
[----:B------:R-:W-:-:S04]  /*4ec0*/  USEL UR4, UR4, URZ, UP0 ;  /* 0x000000ff04047287 */ /* 0x000fc80008000000 */
[----:B------:R-:W-:Y:S01]  /*4ed0*/  ULEA UR4, UR4, UR6, 0x3 ;  /* 0x0000000604047291 */ /* 0x000fe2000f8e18ff */
[----:B-1----:R-:W-:-:S04]  /*4ee0*/  LOP3.LUT R2, R27, UR5, RZ, 0x3c, !PT ;  /* 0x000000051b027c12 */ /* 0x002fc8000f8e3cff */
[----:B------:R-:W-:Y:S01]  /*4ef0*/  SHF.L.U32 R2, R2, 0x1f, RZ ;  /* 0x0000001f02027819 */ /* 0x000fe200000006ff */
[----:B------:R-:W-:-:S07]  /*4f00*/  IMAD.U32 R0, RZ, RZ, UR4 ;  /* 0x00000004ff007e24 */ /* 0x000fce000f8e00ff */
.L_x_75:
[----:B-1----:R1:W3:Y:S02]  /*4f10*/  SYNCS.PHASECHK.TRANS64.TRYWAIT P0, [R0+URZ], R2 ;  /* 0x00000002000075a7 */ /* 0x0022e400080011ff */
[----:B---3--:R-:W-:Y:S05]  /*4f20*/  @!P0 NANOSLEEP.SYNCS 0x989680 ;  /* 0x009896800000895d */ /* 0x008fea0003900000 */
[----:B------:R-:W3:Y:S02]  /*4f30*/  @!P0 SYNCS.PHASECHK.TRANS64 P0, [R0+URZ], R2 ;  /* 0x00000002000085a7 */ /* 0x000ee400080010ff */
[----:B---3--:R-:W-:Y:S05]  /*4f40*/  @P0 EXIT ;  /* 0x000000000000094d */ /* 0x008fea0003800000 */
[----:B------:R-:W-:Y:S05]  /*4f50*/  BRA `(.L_x_75) ;  /* 0xfffffffc00ec7947 */ /* 0x000fea000383ffff */
.L_x_65:
[----:B------:R-:W-:-:S06]  /*4f60*/  UISETP.GE.AND UP1, UPT, UR10, 0x4, UPT ;  /* 0x000000040a00788c */ /* 0x000fcc000bf26270 */
[----:B------:R-:W-:-:S13]  /*4f70*/  PLOP3.LUT P0, PT, PT, PT, UP1, 0x80, 0x8 ;  /* 0x000000000008781c */ /* 0x000fda0003f0f018 */
[----:B------:R-:W-:Y:S05]  /*4f80*/  @!P0 EXIT ;  /* 0x000000000000894d */ /* 0x000fea0003800000 */
[----:B------:R-:W-:Y:S01]  /*4f90*/  BAR.SYNC.DEFER_BLOCKING 0x6, 0xa0 ;  /* 0x0182800000007b1d */ /* 0x000fe20000010000 */
[C---:B------:R-:W-:Y:S01]  /*4fa0*/  IMAD.SHL.U32 R3, R153.reuse, 0x10, RZ ;  /* 0x0000001099037824 */ /* 0x040fe200078e00ff */
[----:B------:R-:W-:Y:S01]  /*4fb0*/  SHF.R.U32.HI R4, RZ, 0x1, R153 ;  /* 0x00000001ff047819 */ /* 0x000fe20000011699 */
[C---:B------:R-:W-:Y:S01]  /*4fc0*/  IMAD.SHL.U32 R2, R153.reuse, 0x8, RZ ;  /* 0x0000000899027824 */ /* 0x040fe200078e00ff */
[----:B------:R-:W-:Y:S01]  /*4fd0*/  CS2R R150, SRZ ;  /* 0x0000000000967805 */ /* 0x000fe2000001ff00 */
[----:B------:R-:W-:Y:S01]  /*4fe0*/  IMAD.U32 R16, R153, 0x10000, RZ ;  /* 0x0001000099107824 */ /* 0x000fe200078e00ff */
[----:B------:R-:W-:Y:S02]  /*4ff0*/  UMOV UR36, 0x400 ;  /* 0x0000040000247882 */ /* 0x000fe40000000000 */
[----:B------:R-:W1:Y:S01]  /*5000*/  LDC R145, c[0x0][0x370] ;  /* 0x0000dc00ff917b82 */ /* 0x000e620000000800 */
[----:B------:R-:W-:Y:S01]  /*5010*/  ULEA UR36, UR37, UR36, 0x18 ;  /* 0x0000002425247291 */ /* 0x000fe2000f8ec0ff */
[----:B------:R-:W-:Y:S01]  /*5020*/  LOP3.LUT R5, R3, 0x40, RZ, 0xc0, !PT ;  /* 0x0000004003057812 */ /* 0x000fe200078ec0ff */
[----:B------:R-:W-:Y:S01]  /*5030*/  IMAD.SHL.U32 R146, R153, 0x2, RZ ;  /* 0x0000000299927824 */ /* 0x000fe200078e00ff */
[----:B------:R-:W-:Y:S01]  /*5040*/  LOP3.LUT R2, R2, 0x300, RZ, 0xc0, !PT ;  /* 0x0000030002027812 */ /* 0x000fe200078ec0ff */
[----:B------:R-:W-:Y:S01]  /*5050*/  IMAD.MOV.U32 R152, RZ, RZ, 0x1 ;  /* 0x00000001ff987424 */ /* 0x000fe200078e00ff */
[----:B------:R-:W-:Y:S01]  /*5060*/  LOP3.LUT R4, R5, 0x8, R4, 0xf8, !PT ;  /* 0x0000000805047812 */ /* 0x000fe200078ef804 */
[----:B------:R-:W-:Y:S01]  /*5070*/  IMAD.MOV.U32 R81, RZ, RZ, RZ ;  /* 0x000000ffff517224 */ /* 0x000fe200078e00ff */
[----:B------:R-:W2:Y:S01]  /*5080*/  LDC R78, c[0x0][0xb0c] ;  /* 0x0002c300ff4e7b82 */ /* 0x000ea20000000800 */
[--C-:B------:R-:W-:Y:S01]  /*5090*/  LOP3.LUT R2, R2, 0x30, R3.reuse, 0xf8, !PT ;  /* 0x0000003002027812 */ /* 0x100fe200078ef803 */
[----:B------:R-:W-:Y:S01]  /*50a0*/  IMAD.MOV.U32 R155, RZ, RZ, RZ ;  /* 0x000000ffff9b7224 */ /* 0x000fe200078e00ff */
[----:B------:R-:W-:Y:S01]  /*50b0*/  LOP3.LUT R16, R16, 0x600000, RZ, 0xc0, !PT ;  /* 0x0060000010107812 */ /* 0x000fe200078ec0ff */
[----:B------:R-:W-:Y:S01]  /*50c0*/  IMAD.MOV.U32 R149, RZ, RZ, RZ ;  /* 0x000000ffff957224 */ /* 0x000fe200078e00ff */
[----:B------:R-:W-:Y:S01]  /*50d0*/  LOP3.LUT R146, R4, 0x8, R146, 0x78, !PT ;  /* 0x0000000804927812 */ /* 0x000fe200078e7892 */
[----:B------:R-:W4:Y:S01]  /*50e0*/  LDCU.64 UR44, c[0x0][0x348] ;  /* 0x00006900ff2c77ac */ /* 0x000f220008000a00 */
[----:B------:R-:W-:Y:S01]  /*50f0*/  LOP3.LUT R2, R2, 0x80, R3, 0xf8, !PT ;  /* 0x0000008002027812 */ /* 0x000fe200078ef803 */
[----:B------:R-:W1:Y:S01]  /*5100*/  LDC R143, c[0x0][0xb20] ;  /* 0x0002c800ff8f7b82 */ /* 0x000e620000000800 */
[----:B------:R-:W3:Y:S01]  /*5110*/  LDS R0, [UR36+0x100] ;  /* 0x00010024ff007984 */ /* 0x000ee20008000800 */
[----:B------:R-:W-:Y:S01]  /*5120*/  LOP3.LUT R153, R153, 0x60, RZ, 0xc0, !PT ;  /* 0x0000006099997812 */ /* 0x000fe200078ec0ff */
[----:B------:R-:W1:Y:S01]  /*5130*/  LDCU.64 UR42, c[0x0][0x888] ;  /* 0x00011100ff2a77ac */ /* 0x000e620008000a00 */
[----:B------:R-:W-:Y:S01]  /*5140*/  LOP3.LUT R146, R2, R146, RZ, 0xfc, !PT ;  /* 0x0000009202927212 */ /* 0x000fe200078efcff */
[----:B------:R-:W-:-:S03]  /*5150*/  UIADD3 UR41, UPT, UPT, UR36, 0x200, URZ ;  /* 0x0000020024297890 */ /* 0x000fc6000fffe0ff */
[----:B------:R-:W1:Y:S01]  /*5160*/  LDC R77, c[0x0][0xb30] ;  /* 0x0002cc00ff4d7b82 */ /* 0x000e620000000800 */
[----:B------:R-:W-:Y:S01]  /*5170*/  UMOV UR38, URZ ;  /* 0x000000ff00267c82 */ /* 0x000fe20008000000 */
[----:B------:R-:W-:-:S06]  /*5180*/  UMOV UR39, URZ ;  /* 0x000000ff00277c82 */ /* 0x000fcc0008000000 */
[----:B------:R-:W1:Y:S08]  /*5190*/  LDC.64 R136, c[0x0][0xb10] ;  /* 0x0002c400ff887b82 */ /* 0x000e700000000a00 */
[----:B------:R-:W1:Y:S08]  /*51a0*/  LDC.64 R74, c[0x0][0xb18] ;  /* 0x0002c600ff4a7b82 */ /* 0x000e700000000a00 */
[----:B------:R-:W1:Y:S08]  /*51b0*/  LDC.64 R132, c[0x0][0x888] ;  /* 0x00022200ff847b82 */ /* 0x000e700000000a00 */
[----:B------:R-:W1:Y:S01]  /*51c0*/  LDC.64 R72, c[0x0][0xb28] ;  /* 0x0002ca00ff487b82 */ /* 0x000e620000000a00 */
[----:B---3--:R-:W-:-:S07]  /*51d0*/  IMAD.IADD R16, R0, 0x1, R16 ;  /* 0x0000000100107824 */ /* 0x008fce00078e0210 */
[----:B------:R-:W3:Y:S08]  /*51e0*/  LDC.64 R134, c[0x0][0x890] ;  /* 0x00022400ff867b82 */ /* 0x000ef00000000a00 */
[----:B------:R-:W1:Y:S08]  /*51f0*/  LDC.64 R130, c[0x0][0x8b0] ;  /* 0x00022c00ff827b82 */ /* 0x000e700000000a00 */
[----:B------:R-:W1:Y:S08]  /*5200*/  LDC.64 R128, c[0x0][0x8a8] ;  /* 0x00022a00ff807b82 */ /* 0x000e700000000a00 */
[----:B--2-4-:R-:W1:Y:S02]  /*5210*/  LDC R144, c[0x0][0x374] ;  /* 0x0000dd00ff907b82 */ /* 0x014e640000000800 */
.L_x_101:
[C---:B------:R-:W-:Y:S02]  /*5220*/  LEA R0, R155.reuse, UR36, 0x3 ;  /* 0x000000249b007c11 */ /* 0x040fe4000f8e18ff */
[----:B------:R-:W-:Y:S02]  /*5230*/  SHF.L.U32 R2, R150, 0x1f, RZ ;  /* 0x0000001f96027819 */ /* 0x000fe400000006ff */
[----:B------:R-:W-:Y:S02]  /*5240*/  LEA R20, R155, UR36, 0x4 ;  /* 0x000000249b147c11 */ /* 0x000fe4000f8e20ff */
[----:B------:R-:W2:Y:S02]  /*5250*/  SYNCS.PHASECHK.TRANS64.TRYWAIT P0, [R0+URZ+0x50], R2 ;  /* 0x00005002000075a7 */ /* 0x000ea400080011ff */
[----:B--2---:R-:W-:Y:S05]  /*5260*/  @!P0 BRA `(.L_x_76) ;  /* 0x0000003000e08947 */ /* 0x004fea0003800000 */
.L_x_135:
[----:B------:R-:W4:Y:S01]  /*5270*/  LDC.64 R10, c[0x0][0xb10] ;  /* 0x0002c400ff0a7b82 */ /* 0x000f220000000a00 */
[----:B------:R-:W3:Y:S01]  /*5280*/  LDS.128 R20, [R20+0xe0] ;  /* 0x0000e00014147984 */ /* 0x000ee20000000c00 */
[----:B-1----:R-:W-:Y:S01]  /*5290*/  ISETP.NE.AND P1, PT, R77, 0x1, PT ;  /* 0x000000014d00780c */ /* 0x002fe20003f25270 */
[----:B--2---:R-:W-:Y:S01]  /*52a0*/  VIADD R0, R0, 0x60 ;  /* 0x0000006000007836 */ /* 0x004fe20000000000 */
[----:B------:R-:W-:Y:S04]  /*52b0*/  ISETP.GE.AND P0, PT, R76, 0x1, PT ;  /* 0x000000014c00780c */ /* 0x000fe80003f06270 */
[----:B------:R-:W1:Y:S01]  /*52c0*/  LDC.64 R8, c[0x0][0xb18] ;  /* 0x0002c600ff087b82 */ /* 0x000e620000000a00 */
[----:B------:R-:W-:Y:S01]  /*52d0*/  PRMT R0, RZ, 0x654, R0 ;  /* 0x00000654ff007816 */ /* 0x000fe20000000000 */
[----:B------:R-:W-:Y:S01]  /*52e0*/  @!PT LDS RZ, [RZ] ;  /* 0x00000000fffff984 */ /* 0x000fe20000000800 */
[----:B------:R-:W-:Y:S01]  /*52f0*/  @!PT LDS RZ, [RZ] ;  /* 0x00000000fffff984 */ /* 0x000fe20000000800 */
[----:B------:R-:W-:Y:S01]  /*5300*/  @!PT LDS RZ, [RZ] ;  /* 0x00000000fffff984 */ /* 0x000fe20000000800 */
[----:B------:R-:W-:Y:S01]  /*5310*/  @!PT LDS RZ, [RZ] ;  /* 0x00000000fffff984 */ /* 0x000fe20000000800 */
[----:B------:R2:W-:Y:S06]  /*5320*/  MEMBAR.ALL.CTA ;  /* 0x0000000000007992 */ /* 0x0005ec0000008000 */
[----:B--2---:R-:W2:Y:S01]  /*5330*/  FENCE.VIEW.ASYNC.S ;  /* 0x00000000000073c6 */ /* 0x004ea20000000000 */
[----:B------:R-:W1:Y:S08]  /*5340*/  @!P1 LDC R12, c[0x0][0xb20] ;  /* 0x0002c800ff0c9b82 */ /* 0x000e700000000800 */
[----:B------:R-:W1:Y:S01]  /*5350*/  @!P1 LDC R7, c[0x0][0xb0c] ;  /* 0x0002c300ff079b82 */ /* 0x000e620000000800 */
[----:B--2---:R2:W-:Y:S01]  /*5360*/  SYNCS.ARRIVE.TRANS64.RED.A1T0 RZ, [R0+URZ], RZ ;  /* 0x000000ff00ff79a7 */ /* 0x0045e200081004ff */
[----:B---3--:R-:W-:Y:S04]  /*5370*/  LOP3.LUT P4, RZ, R22, 0x1, RZ, 0xc0, !PT ;  /* 0x0000000116ff7812 */ /* 0x008fe8000788c0ff */
[----:B------:R-:W-:Y:S09]  /*5380*/  P2R R154, PR, RZ, 0x10 ;  /* 0x00000010ff9a7803 */ /* 0x000ff20000000000 */
[----:B------:R-:W-:Y:S02]  /*5390*/  @P4 MOV R80, R20 ;  /* 0x0000001400504202 */ /* 0x000fe40000000f00 */
[----:B------:R-:W-:Y:S01]  /*53a0*/  @P4 LOP3.LUT R79, R21, 0xffff, RZ, 0xc0, !PT ;  /* 0x0000ffff154f4812 */ /* 0x000fe200078ec0ff */
[----:B--2-4-:R-:W-:Y:S06]  /*53b0*/  @!P0 BRA `(.L_x_77) ;  /* 0x0000000000a48947 */ /* 0x014fec0003800000 */
[----:B------:R-:W-:Y:S01]  /*53c0*/  IMAD.HI.U32 R0, R144, R75, RZ ;  /* 0x0000004b90007227 */ /* 0x000fe200078e00ff */
[----:B------:R-:W-:Y:S02]  /*53d0*/  ISETP.NE.AND P0, PT, R74, 0x1, PT ;  /* 0x000000014a00780c */ /* 0x000fe40003f05270 */
[----:B------:R-:W-:Y:S01]  /*53e0*/  ISETP.NE.AND P2, PT, R76, 0x1, PT ;  /* 0x000000014c00780c */ /* 0x000fe20003f45270 */
[----:B------:R-:W-:Y:S01]  /*53f0*/  IMAD.HI.U32 R4, R145, R136, RZ ;  /* 0x0000008891047227 */ /* 0x000fe200078e00ff */
[----:B------:R-:W-:Y:S02]  /*5400*/  SHF.R.U32.HI R0, RZ, R143, R0 ;  /* 0x0000008fff007219 */ /* 0x000fe40000011600 */
[----:B------:R-:W-:Y:S01]  /*5410*/  ISETP.NE.AND P3, PT, R78, 0x1, PT ;  /* 0x000000014e00780c */ /* 0x000fe20003f65270 */
[----:B------:R-:W-:Y:S01]  /*5420*/  IMAD.HI.U32 R6, R79, R75, RZ ;  /* 0x0000004b4f067227 */ /* 0x000fe200078e00ff */
[-C--:B------:R-:W-:Y:S02]  /*5430*/  SHF.R.U32.HI R4, RZ, R137.reuse, R4 ;  /* 0x00000089ff047219 */ /* 0x080fe40000011604 */
[----:B------:R-:W-:Y:S01]  /*5440*/  SEL R0, R144, R0, !P0 ;  /* 0x0000000090007207 */ /* 0x000fe20004000000 */
[----:B------:R-:W-:Y:S01]  /*5450*/  IMAD.HI.U32 R5, R80, R136, RZ ;  /* 0x0000008850057227 */ /* 0x000fe200078e00ff */
[----:B------:R-:W-:Y:S03]  /*5460*/  SEL R4, R145, R4, !P3 ;  /* 0x0000000491047207 */ /* 0x000fe60005800000 */
[-C--:B------:R-:W-:Y:S01]  /*5470*/  IMAD.HI.U32 R3, R0, R72.reuse, RZ ;  /* 0x0000004800037227 */ /* 0x080fe200078e00ff */
[----:B------:R-:W-:Y:S03]  /*5480*/  SHF.R.U32.HI R5, RZ, R137, R5 ;  /* 0x00000089ff057219 */ /* 0x000fe60000011605 */
[----:B------:R-:W-:Y:S01]  /*5490*/  IMAD.HI.U32 R2, R4, R72, RZ ;  /* 0x0000004804027227 */ /* 0x000fe200078e00ff */
[----:B------:R-:W-:Y:S02]  /*54a0*/  @P2 SHF.R.U32.HI R0, RZ, R73, R3 ;  /* 0x00000049ff002219 */ /* 0x000fe40000011603 */
[----:B------:R-:W-:Y:S02]  /*54b0*/  SHF.R.U32.HI R3, RZ, R143, R6 ;  /* 0x0000008fff037219 */ /* 0x000fe40000011606 */
[----:B------:R-:W-:Y:S01]  /*54c0*/  @P2 SHF.R.U32.HI R4, RZ, R73, R2 ;  /* 0x00000049ff042219 */ /* 0x000fe20000011602 */
[----:B------:R-:W-:Y:S01]  /*54d0*/  IMAD R0, R76, R0, RZ ;  /* 0x000000004c007224 */ /* 0x000fe200078e02ff */
[----:B------:R-:W-:Y:S02]  /*54e0*/  SEL R3, R79, R3, !P0 ;  /* 0x000000034f037207 */ /* 0x000fe40004000000 */
[----:B------:R-:W-:Y:S01]  /*54f0*/  SEL R2, R80, R5, !P3 ;  /* 0x0000000550027207 */ /* 0x000fe20005800000 */
[----:B------:R-:W-:Y:S01]  /*5500*/  IMAD R5, R76, R4, RZ ;  /* 0x000000044c057224 */ /* 0x000fe200078e02ff */
[C---:B------:R-:W-:Y:S01]  /*5510*/  ISETP.GE.AND P0, PT, R3.reuse, R0, PT ;  /* 0x000000000300720c */ /* 0x040fe20003f06270 */
[C---:B------:R-:W-:Y:S03]  /*5520*/  IMAD.HI.U32 R0, R3.reuse, R72, RZ ;  /* 0x0000004803007227 */ /* 0x040fe600078e00ff */
[C---:B------:R-:W-:Y:S02]  /*5530*/  ISETP.GE.OR P0, PT, R2.reuse, R5, P0 ;  /* 0x000000050200720c */ /* 0x040fe40000706670 */
[----:B------:R-:W-:Y:S04]  /*5540*/  SHF.R.U32.HI R0, RZ, R73, R0 ;  /* 0x00000049ff007219 */ /* 0x000fe80000011600 */
[C---:B------:R-:W-:Y:S05]  /*5550*/  SEL R6, R3.reuse, R0, !P2 ;  /* 0x0000000003067207 */ /* 0x040fea0005000000 */
        /* <DEDUP_REMOVED lines=14> */
[----:B------:R-:W-:Y:S07]  /*5640*/  IMAD R79, R3, R74, R79 ;  /* 0x0000004a034f7224 */ /* 0x000fee00078e024f */
.L_x_77:
[----:B------:R-:W-:Y:S01]  /*5650*/  @!P1 IMAD.HI.U32 R0, R80, R10, RZ ;  /* 0x0000000a50009227 */ /* 0x000fe200078e00ff */
[----:B-1----:R-:W-:Y:S01]  /*5660*/  @!P1 ISETP.NE.AND P0, PT, R8, 0x1, PT ;  /* 0x000000010800980c */ /* 0x002fe20003f05270 */
[----:B------:R-:W-:Y:S01]  /*5670*/  ULOP3.LUT UP0, URZ, UR41, 0x90, URZ, 0xc0, !UPT ;  /* 0x0000009029ff7892 */ /* 0x000fe2000f80c0ff */
[----:B------:R-:W-:Y:S01]  /*5680*/  @!P1 ISETP.NE.AND P2, PT, R7, 0x1, PT ;  /* 0x000000010700980c */ /* 0x000fe20003f45270 */
[----:B------:R-:W-:Y:S01]  /*5690*/  @!P1 IMAD.HI.U32 R2, R79, R9, RZ ;  /* 0x000000094f029227 */ /* 0x000fe200078e00ff */
[----:B------:R-:W-:Y:S02]  /*56a0*/  @!P1 SHF.R.U32.HI R0, RZ, R11, R0 ;  /* 0x0000000bff009219 */ /* 0x000fe40000011600 */
[----:B------:R-:W-:Y:S01]  /*56b0*/  @P4 SHF.R.U32.HI R148, RZ, 0x10, R21 ;  /* 0x00000010ff944819 */ /* 0x000fe20000011615 */
[----:B------:R-:W-:Y:S01]  /*56c0*/  VIADD R155, R155, 0x1 ;  /* 0x000000019b9b7836 */ /* 0x000fe20000000000 */
[----:B------:R-:W-:Y:S02]  /*56d0*/  @!P1 SHF.R.U32.HI R2, RZ, R12, R2 ;  /* 0x0000000cff029219 */ /* 0x000fe40000011602 */
[----:B------:R-:W-:Y:S02]  /*56e0*/  @!P1 SEL R3, R80, R0, !P2 ;  /* 0x0000000050039207 */ /* 0x000fe40005000000 */
[----:B------:R-:W-:Y:S05]  /*56f0*/  @!P1 SEL R2, R79, R2, !P0 ;  /* 0x000000024f029207 */ /* 0x000fea0004000000 */
[----:B------:R-:W-:Y:S02]  /*5700*/  @!P1 IMAD.IADD R0, R2, 0x1, -R3 ;  /* 0x0000000102009824 */ /* 0x000fe400078e0a03 */
[----:B------:R-:W-:Y:S02]  /*5710*/  @!P1 IMAD.IADD R2, R3, 0x1, -R2 ;  /* 0x0000000103029824 */ /* 0x000fe400078e0a02 */
[----:B------:R-:W-:Y:S02]  /*5720*/  @!P1 IMAD R80, R0, R7, R80 ;  /* 0x0000000700509224 */ /* 0x000fe400078e0250 */
[----:B------:R-:W-:Y:S01]  /*5730*/  @!P1 IMAD R79, R2, R8, R79 ;  /* 0x00000008024f9224 */ /* 0x000fe200078e024f */
[----:B------:R-:W-:Y:S06]  /*5740*/  BRA.U !UP0, `(.L_x_78) ;  /* 0x00000001087c7547 */ /* 0x000fec000b800000 */
[----:B------:R-:W1:Y:S01]  /*5750*/  LDCU.64 UR8, c[0x4][0x80] ;  /* 0x01001000ff0877ac */ /* 0x000e620008000a00 */
[----:B------:R-:W-:Y:S01]  /*5760*/  MOV R2, 0x0 ;  /* 0x0000000000027802 */ /* 0x000fe20000000f00 */
[----:B------:R-:W-:Y:S02]  /*5770*/  HFMA2 R12, -RZ, RZ, 0, 5.9604644775390625e-08 ;  /* 0x00000001ff0c7431 */ /* 0x000fe400000001ff */
[----:B------:R-:W-:Y:S01]  /*5780*/  IMAD.MOV.U32 R8, RZ, RZ, 0x70 ;  /* 0x00000070ff087424 */ /* 0x000fe200078e00ff */
[----:B------:R2:W3:Y:S01]  /*5790*/  LDC.64 R14, c[0x4][R2] ;  /* 0x01000000020e7b82 */ /* 0x0004e20000000a00 */
[----:B------:R-:W4:Y:S01]  /*57a0*/  LDCU.64 UR6, c[0x4][0x88] ;  /* 0x01001100ff0677ac */ /* 0x000f220008000a00 */
[----:B------:R-:W-:Y:S01]  /*57b0*/  IMAD.MOV.U32 R13, RZ, RZ, RZ ;  /* 0x000000ffff0d7224 */ /* 0x000fe200078e00ff */
[----:B------:R-:W2:Y:S01]  /*57c0*/  LDCU.64 UR4, c[0x4][0x8] ;  /* 0x01000100ff0477ac */ /* 0x000ea20008000a00 */
[----:B-1----:R-:W-:Y:S01]  /*57d0*/  MOV R5, UR9 ;  /* 0x0000000900057c02 */ /* 0x002fe20008000f00 */
[----:B------:R-:W-:Y:S01]  /*57e0*/  IMAD.U32 R4, RZ, RZ, UR8 ;  /* 0x00000008ff047e24 */ /* 0x000fe2000f8e00ff */
[----:B----4-:R-:W-:Y:S01]  /*57f0*/  MOV R7, UR7 ;  /* 0x0000000700077c02 */ /* 0x010fe20008000f00 */
[----:B------:R-:W-:Y:S01]  /*5800*/  IMAD.U32 R6, RZ, RZ, UR6 ;  /* 0x00000006ff067e24 */ /* 0x000fe2000f8e00ff */
[----:B--2---:R-:W-:Y:S01]  /*5810*/  MOV R11, UR5 ;  /* 0x00000005000b7c02 */ /* 0x004fe20008000f00 */
[----:B------:R-:W-:Y:S02]  /*5820*/  IMAD.U32 R10, RZ, RZ, UR4 ;  /* 0x00000004ff0a7e24 */ /* 0x000fe4000f8e00ff */
[----:B------:R-:W-:Y:S07]  /*5830*/  LEPC R20, `(.L_x_79) ;  /* 0x000000001014794e */ /* 0x000fee0000000000 */
[----:B---3-5:R-:W-:Y:S05]  /*5840*/  CALL.ABS.NOINC R14 ;  /* 0x000000000e007343 */ /* 0x028fea0003c00000 */
.L_x_79:
[----:B------:R-:W1:Y:S01]  /*5850*/  LDCU.64 UR8, c[0x4][0x80] ;  /* 0x01001000ff0877ac */ /* 0x000e620008000a00 */
[----:B------:R-:W2:Y:S01]  /*5860*/  LDC.64 R2, c[0x4][R2] ;  /* 0x0100000002027b82 */ /* 0x000ea20000000a00 */
[----:B------:R-:W-:Y:S02]  /*5870*/  HFMA2 R12, -RZ, RZ, 0, 5.9604644775390625e-08 ;  /* 0x00000001ff0c7431 */ /* 0x000fe400000001ff */
[----:B------:R-:W-:Y:S02]  /*5880*/  IMAD.MOV.U32 R8, RZ, RZ, 0x70 ;  /* 0x00000070ff087424 */ /* 0x000fe400078e00ff */
[----:B------:R-:W-:Y:S01]  /*5890*/  IMAD.MOV.U32 R13, RZ, RZ, RZ ;  /* 0x000000ffff0d7224 */ /* 0x000fe200078e00ff */
[----:B------:R-:W3:Y:S01]  /*58a0*/  LDCU.64 UR6, c[0x4][0x88] ;  /* 0x01001100ff0677ac */ /* 0x000ee20008000a00 */
[----:B------:R-:W4:Y:S01]  /*58b0*/  LDCU.64 UR4, c[0x4][0x8] ;  /* 0x01000100ff0477ac */ /* 0x000f220008000a00 */
[----:B-1----:R-:W-:Y:S02]  /*58c0*/  MOV R4, UR8 ;  /* 0x0000000800047c02 */ /* 0x002fe40008000f00 */
[----:B------:R-:W-:Y:S02]  /*58d0*/  MOV R5, UR9 ;  /* 0x0000000900057c02 */ /* 0x000fe40008000f00 */
[----:B---3--:R-:W-:Y:S01]  /*58e0*/  MOV R7, UR7 ;  /* 0x0000000700077c02 */ /* 0x008fe20008000f00 */
[----:B------:R-:W-:Y:S01]  /*58f0*/  IMAD.U32 R6, RZ, RZ, UR6 ;  /* 0x00000006ff067e24 */ /* 0x000fe2000f8e00ff */
[----:B----4-:R-:W-:Y:S01]  /*5900*/  MOV R11, UR5 ;  /* 0x00000005000b7c02 */ /* 0x010fe20008000f00 */
[----:B------:R-:W-:Y:S02]  /*5910*/  IMAD.U32 R10, RZ, RZ, UR4 ;  /* 0x00000004ff0a7e24 */ /* 0x000fe4000f8e00ff */
[----:B------:R-:W-:Y:S07]  /*5920*/  LEPC R20, `(.L_x_78) ;  /* 0x000000001014794e */ /* 0x000fee0000000000 */
[----:B--2---:R-:W-:Y:S05]  /*5930*/  CALL.ABS.NOINC R2 ;  /* 0x0000000002007343 */ /* 0x004fea0003c00000 */
.L_x_78:
[----:B------:R-:W-:Y:S01]  /*5940*/  ISETP.NE.U32.AND P2, PT, R134, RZ, PT ;  /* 0x000000ff8600720c */ /* 0x000fe20003f45070 */
[----:B------:R-:W-:Y:S01]  /*5950*/  UISETP.NE.AND UP1, UPT, UR40, URZ, UPT ;  /* 0x000000ff2800728c */ /* 0x000fe2000bf25270 */
[----:B------:R-:W-:Y:S02]  /*5960*/  ISETP.NE.U32.AND P4, PT, R130, RZ, PT ;  /* 0x000000ff8200720c */ /* 0x000fe40003f85070 */
[----:B------:R-:W-:Y:S02]  /*5970*/  ISETP.NE.AND.EX P2, PT, R135, RZ, PT, P2 ;  /* 0x000000ff8700720c */ /* 0x000fe40003f45320 */
[----:B------:R-:W-:Y:S02]  /*5980*/  PLOP3.LUT P1, PT, PT, PT, PT, 0x8, 0x80 ;  /* 0x000000000080781c */ /* 0x000fe40003f2e170 */
[----:B------:R-:W-:Y:S02]  /*5990*/  PLOP3.LUT P0, PT, PT, PT, UP1, 0x80, 0x8 ;  /* 0x000000000008781c */ /* 0x000fe40003f0f018 */
[----:B------:R-:W-:Y:S02]  /*59a0*/  ISETP.NE.AND.EX P4, PT, R131, RZ, PT, P4 ;  /* 0x000000ff8300720c */ /* 0x000fe40003f85340 */
[----:B------:R-:W1:Y:S09]  /*59b0*/  @UP1 LDCU.64 UR4, c[0x0][0x888] ;  /* 0x00011100ff0417ac */ /* 0x000e720008000a00 */
[----:B------:R-:W-:Y:S01]  /*59c0*/  @P0 PLOP3.LUT P1, PT, P2, PT, PT, 0x80, 0x8 ;  /* 0x000000000008081c */ /* 0x000fe2000172f070 */
[----:B-1----:R-:W-:Y:S04]  /*59d0*/  @UP1 UISETP.NE.U32.AND UP0, UPT, UR4, URZ, UPT ;  /* 0x000000ff0400128c */ /* 0x002fe8000bf05070 */
[----:B------:R-:W-:Y:S04]  /*59e0*/  @UP1 UISETP.NE.AND.EX UP0, UPT, UR5, URZ, UPT, UP0 ;  /* 0x000000ff0500128c */ /* 0x000fe8000bf05300 */
[----:B------:R-:W-:Y:S01]  /*59f0*/  @UP1 USEL UR4, URZ, 0xffffffff, UP0 ;  /* 0xffffffffff041887 */ /* 0x000fe20008000000 */
[----:B------:R-:W-:Y:S11]  /*5a00*/  @!P2 BRA `(.L_x_80) ;  /* 0x00000000002ca947 */ /* 0x000ff60003800000 */
[----:B------:R-:W-:Y:S01]  /*5a10*/  ISETP.NE.U32.AND P3, PT, R132, RZ, PT ;  /* 0x000000ff8400720c */ /* 0x000fe20003f65070 */
[----:B------:R-:W-:Y:S03]  /*5a20*/  IMAD.MOV.U32 R142, RZ, RZ, 0x1 ;  /* 0x00000001ff8e7424 */ /* 0x000fe600078e00ff */
[----:B------:R-:W-:Y:S11]  /*5a30*/  ISETP.NE.AND.EX P3, PT, R133, RZ, PT, P3 ;  /* 0x000000ff8500720c */ /* 0x000ff60003f65330 */
[----:B------:R-:W-:Y:S02]  /*5a40*/  @!UPT UIADD3 URZ, UPT, UPT, URZ, URZ, URZ ;  /* 0x000000fffffff290 */ /* 0x000fe4000fffe0ff */
[----:B------:R-:W1:Y:S01]  /*5a50*/  @P3 LDC.64 R2, c[0x0][0x888] ;  /* 0x00022200ff023b82 */ /* 0x000e620000000a00 */
[----:B------:R-:W-:Y:S04]  /*5a60*/  @P3 IMAD R0, R134, UR60, RZ ;  /* 0x0000003c86003c24 */ /* 0x000fe8000f8e02ff */
[----:B-1----:R-:W-:Y:S04]  /*5a70*/  @P3 IMAD.WIDE R2, R0, 0x4, R2 ;  /* 0x0000000400023825 */ /* 0x002fe800078e0202 */
[----:B------:R-:W-:Y:S01]  /*5a80*/  HFMA2 R0, -RZ, RZ, 0, 5.9604644775390625e-08 ;  /* 0x00000001ff007431 */ /* 0x000fe200000001ff */
[----:B-----5:R1:W5:Y:S04]  /*5a90*/  @P3 LDG.E R83, desc[UR46][R2.64] ;  /* 0x0000002e02533981 */ /* 0x020368000c1e1900 */
[----:B------:R-:W-:Y:S01]  /*5aa0*/  @!P3 PRMT R142, R0, 0x7610, R142 ;  /* 0x00007610008eb816 */ /* 0x000fe2000000008e */
[----:B-1----:R-:W2:Y:S06]  /*5ab0*/  @!P3 LDC R83, c[0x0][0x880] ;  /* 0x00022000ff53bb82 */ /* 0x002eac0000000800 */
.L_x_80:
[----:B------:R-:W-:Y:S05]  /*5ac0*/  @!P4 BRA `(.L_x_81) ;  /* 0x000000000020c947 */ /* 0x000fea0003800000 */
[----:B------:R-:W-:Y:S04]  /*5ad0*/  ISETP.NE.U32.AND P3, PT, R128, RZ, PT ;  /* 0x000000ff8000720c */ /* 0x000fe80003f65070 */
[----:B------:R-:W-:Y:S11]  /*5ae0*/  ISETP.NE.AND.EX P3, PT, R129, RZ, PT, P3 ;  /* 0x000000ff8100720c */ /* 0x000ff60003f65330 */
[----:B------:R-:W-:Y:S02]  /*5af0*/  @!UPT UIADD3 URZ, UPT, UPT, URZ, URZ, URZ ;  /* 0x000000fffffff290 */ /* 0x000fe4000fffe0ff */
[----:B------:R-:W1:Y:S01]  /*5b00*/  @P3 LDC.64 R2, c[0x0][0x8a8] ;  /* 0x00022a00ff023b82 */ /* 0x000e620000000a00 */
[----:B------:R-:W-:Y:S04]  /*5b10*/  @P3 IMAD R0, R130, UR60, RZ ;  /* 0x0000003c82003c24 */ /* 0x000fe8000f8e02ff */
[----:B-1----:R-:W-:Y:S05]  /*5b20*/  @P3 IMAD.WIDE R2, R0, 0x4, R2 ;  /* 0x0000000400023825 */ /* 0x002fea00078e0202 */
[----:B-----5:R1:W5:Y:S02]  /*5b30*/  @P3 LDG.E R82, desc[UR46][R2.64] ;  /* 0x0000002e02523981 */ /* 0x020364000c1e1900 */
[----:B-1----:R-:W3:Y:S02]  /*5b40*/  @!P3 LDC R82, c[0x0][0x8a0] ;  /* 0x00022800ff52bb82 */ /* 0x002ee40000000800 */
.L_x_81:
[----:B--2--5:R-:W-:Y:S01]  /*5b50*/  @P0 FSETP.NEU.AND P4, PT, R83, RZ, PT ;  /* 0x000000ff5300020b */ /* 0x024fe20003f8d000 */
[----:B------:R-:W-:Y:S01]  /*5b60*/  IMAD.U32 R0, RZ, RZ, UR4 ;  /* 0x00000004ff007e24 */ /* 0x000fe2000f8e00ff */
[----:B------:R-:W-:Y:S01]  /*5b70*/  @P0 LOP3.LUT P3, RZ, R142, 0xff, RZ, 0xc0, !PT ;  /* 0x000000ff8eff0812 */ /* 0x000fe2000786c0ff */
[----:B------:R-:W-:Y:S01]  /*5b80*/  BSSY B1, `(.L_x_82) ;  /* 0x0000048000017945 */ /* 0x000fe20003800000 */
[----:B------:R-:W-:Y:S02]  /*5b90*/  @P0 SEL R2, RZ, 0xffffffff, P4 ;  /* 0xffffffffff020807 */ /* 0x000fe40002000000 */
[----:B------:R-:W-:Y:S02]  /*5ba0*/  CS2R R126, SRZ ;  /* 0x00000000007e7805 */ /* 0x000fe4000001ff00 */
[----:B------:R-:W-:Y:S02]  /*5bb0*/  LEA R17, R81, UR36, 0x3 ;  /* 0x0000002451117c11 */ /* 0x000fe4000f8e18ff */
[----:B------:R-:W-:Y:S02]  /*5bc0*/  CS2R R124, SRZ ;  /* 0x00000000007c7805 */ /* 0x000fe4000001ff00 */
[----:B------:R-:W-:Y:S01]  /*5bd0*/  @P1 SEL R2, R0, R2, !P3 ;  /* 0x0000000200021207 */ /* 0x000fe20005800000 */
[----:B------:R-:W-:Y:S01]  /*5be0*/  IMAD.U32 R0, RZ, RZ, UR38 ;  /* 0x00000026ff007e24 */ /* 0x000fe2000f8e00ff */
[----:B------:R-:W-:Y:S02]  /*5bf0*/  PLOP3.LUT P4, PT, PT, PT, PT, 0x8, 0x80 ;  /* 0x000000000080781c */ /* 0x000fe40003f8e170 */
[----:B------:R-:W-:Y:S02]  /*5c00*/  CS2R R118, SRZ ;  /* 0x0000000000767805 */ /* 0x000fe4000001ff00 */
[----:B------:R-:W-:Y:S02]  /*5c10*/  @P0 LOP3.LUT R2, R2, 0x1, RZ, 0xc0, !PT ;  /* 0x0000000102020812 */ /* 0x000fe400078ec0ff */
[----:B------:R-:W-:Y:S02]  /*5c20*/  CS2R R116, SRZ ;  /* 0x0000000000747805 */ /* 0x000fe4000001ff00 */
[----:B------:R-:W-:Y:S02]  /*5c30*/  LEA R0, R0, UR36, 0x3 ;  /* 0x0000002400007c11 */ /* 0x000fe4000f8e18ff */
[----:B------:R-:W-:Y:S02]  /*5c40*/  CS2R R110, SRZ ;  /* 0x00000000006e7805 */ /* 0x000fe4000001ff00 */
[----:B------:R-:W-:Y:S02]  /*5c50*/  ISETP.NE.U32.OR P5, PT, R2, 0x1, !P0 ;  /* 0x000000010200780c */ /* 0x000fe400047a5470 */
[----:B------:R-:W-:Y:S02]  /*5c60*/  CS2R R108, SRZ ;  /* 0x00000000006c7805 */ /* 0x000fe4000001ff00 */
[----:B------:R-:W-:Y:S02]  /*5c70*/  LOP3.LUT R2, R152, 0x1, RZ, 0x3c, !PT ;  /* 0x0000000198027812 */ /* 0x000fe400078e3cff */
[----:B------:R-:W-:Y:S02]  /*5c80*/  CS2R R102, SRZ ;  /* 0x0000000000667805 */ /* 0x000fe4000001ff00 */
[----:B------:R-:W-:Y:S02]  /*5c90*/  P2R R156, PR, RZ, 0x20 ;  /* 0x00000020ff9c7803 */ /* 0x000fe40000000000 */
[----:B------:R-:W-:Y:S02]  /*5ca0*/  CS2R R100, SRZ ;  /* 0x0000000000647805 */ /* 0x000fe4000001ff00 */
[----:B------:R-:W-:Y:S02]  /*5cb0*/  CS2R R94, SRZ ;  /* 0x00000000005e7805 */ /* 0x000fe4000001ff00 */
[----:B------:R-:W-:Y:S02]  /*5cc0*/  CS2R R92, SRZ ;  /* 0x00000000005c7805 */ /* 0x000fe4000001ff00 */
[----:B------:R-:W-:Y:S02]  /*5cd0*/  CS2R R86, SRZ ;  /* 0x0000000000567805 */ /* 0x000fe4000001ff00 */
[----:B------:R-:W-:Y:S02]  /*5ce0*/  CS2R R84, SRZ ;  /* 0x0000000000547805 */ /* 0x000fe4000001ff00 */
[----:B------:R-:W-:Y:S02]  /*5cf0*/  CS2R R90, SRZ ;  /* 0x00000000005a7805 */ /* 0x000fe4000001ff00 */
[----:B------:R-:W-:Y:S02]  /*5d00*/  CS2R R88, SRZ ;  /* 0x0000000000587805 */ /* 0x000fe4000001ff00 */
[----:B------:R-:W-:Y:S04]  /*5d10*/  @P5 SHF.L.U32 R3, R2, 0x1f, RZ ;  /* 0x0000001f02035819 */ /* 0x000fe800000006ff */
[----:B------:R1:W2:Y:S02]  /*5d20*/  @P5 SYNCS.PHASECHK.TRANS64.TRYWAIT P0, [R0+URZ+0x20], R3 ;  /* 0x00002003000055a7 */ /* 0x0002a400080011ff */
[----:B-1----:R-:W-:Y:S04]  /*5d30*/  SHF.L.U32 R3, R151, 0x1f, RZ ;  /* 0x0000001f97037819 */ /* 0x002fe800000006ff */
[----:B------:R1:W4:Y:S01]  /*5d40*/  SYNCS.PHASECHK.TRANS64.TRYWAIT P3, [R17+URZ+0x70], R3 ;  /* 0x00007003110075a7 */ /* 0x00032200080611ff */
[----:B--2---:R-:W-:Y:S01]  /*5d50*/  @P5 PLOP3.LUT P4, PT, P0, PT, PT, 0x8, 0x80 ;  /* 0x000000000080581c */ /* 0x004fe2000078e170 */
[----:B------:R-:W-:Y:S01]  /*5d60*/  @!UPT UIADD3 URZ, UPT, UPT, URZ, URZ, URZ ;  /* 0x000000fffffff290 */ /* 0x000fe2000fffe0ff */
[----:B-1----:R-:W-:Y:S11]  /*5d70*/  @!P5 BRA `(.L_x_83) ;  /* 0x0000000000a0d947 */ /* 0x002ff60003800000 */
[----:B------:R-:W-:Y:S01]  /*5d80*/  ISETP.NE.U32.AND P0, PT, RZ, UR42, PT ;  /* 0x0000002aff007c0c */ /* 0x000fe2000bf05070 */
[----:B------:R-:W-:Y:S01]  /*5d90*/  BSSY B0, `(.L_x_84) ;  /* 0x000000d000007945 */ /* 0x000fe20003800000 */
[----:B------:R-:W-:Y:S02]  /*5da0*/  FSETP.NEU.AND P1, PT, R83, RZ, PT ;  /* 0x000000ff5300720b */ /* 0x000fe40003f2d000 */
[----:B------:R-:W-:Y:S02]  /*5db0*/  ISETP.NE.AND.EX P0, PT, RZ, UR43, PT, P0 ;  /* 0x0000002bff007c0c */ /* 0x000fe4000bf05300 */
[----:B------:R-:W-:Y:S02]  /*5dc0*/  SEL R5, RZ, 0xffffffff, P1 ;  /* 0xffffffffff057807 */ /* 0x000fe40000800000 */
[----:B------:R-:W-:Y:S02]  /*5dd0*/  LOP3.LUT P1, RZ, R142, 0xff, RZ, 0xc0, !PT ;  /* 0x000000ff8eff7812 */ /* 0x000fe4000782c0ff */
[----:B------:R-:W-:Y:S04]  /*5de0*/  SEL R4, RZ, 0xffffffff, P0 ;  /* 0xffffffffff047807 */ /* 0x000fe80000000000 */
[----:B------:R-:W-:Y:S01]  /*5df0*/  @P2 SEL R5, R4, R5, !P1 ;  /* 0x0000000504052207 */ /* 0x000fe20004800000 */
[----:B------:R-:W-:Y:S03]  /*5e00*/  IMAD.U32 R4, RZ, RZ, UR38 ;  /* 0x00000026ff047e24 */ /* 0x000fe6000f8e00ff */
[----:B------:R-:W-:Y:S01]  /*5e10*/  LOP3.LUT R5, R5, 0x1, RZ, 0xc0, !PT ;  /* 0x0000000105057812 */ /* 0x000fe200078ec0ff */
[----:B------:R-:W-:Y:S06]  /*5e20*/  @!P4 BRA `(.L_x_85) ;  /* 0x00000000000cc947 */ /* 0x000fec0003800000 */
[----:B------:R-:W-:Y:S04]  /*5e30*/  SHF.L.U32 R2, R2, 0x1f, RZ ;  /* 0x0000001f02027819 */ /* 0x000fe800000006ff */
[----:B------:R-:W1:Y:S02]  /*5e40*/  SYNCS.PHASECHK.TRANS64.TRYWAIT P0, [R0+URZ+0x20], R2 ;  /* 0x00002002000075a7 */ /* 0x000e6400080011ff */
[----:B-1----:R-:W-:Y:S05]  /*5e50*/  @!P0 BRA `(.L_x_86) ;  /* 0x0000002400f88947 */ /* 0x002fea0003800000 */
.L_x_85:
[----:B------:R-:W-:Y:S05]  /*5e60*/  BSYNC B0 ;  /* 0x0000000000007941 */ /* 0x000fea0003800000 */
.L_x_84:
[----:B------:R-:W-:Y:S02]  /*5e70*/  ISETP.NE.U32.AND P0, PT, R5, 0x1, PT ;  /* 0x000000010500780c */ /* 0x000fe40003f05070 */
[----:B------:R-:W-:Y:S02]  /*5e80*/  CS2R R90, SRZ ;  /* 0x00000000005a7805 */ /* 0x000fe4000001ff00 */
        /* <DEDUP_REMOVED lines=10> */
[----:B------:R-:W-:Y:S01]  /*5f30*/  CS2R R116, SRZ ;  /* 0x0000000000747805 */ /* 0x000fe2000001ff00 */
[----:B-1----:R-:W-:Y:S01]  /*5f40*/  @P0 IMAD R0, R4, 0x1c00, R146 ;  /* 0x00001c0004000824 */ /* 0x002fe200078e0292 */
[----:B------:R-:W-:Y:S01]  /*5f50*/  CS2R R124, SRZ ;  /* 0x00000000007c7805 */ /* 0x000fe2000001ff00 */
[----:B------:R-:W-:Y:S01]  /*5f60*/  IMAD.MOV.U32 R126, RZ, RZ, RZ ;  /* 0x000000ffff7e7224 */ /* 0x000fe200078e00ff */
[----:B------:R-:W-:Y:S05]  /*5f70*/  @P0 WARPSYNC.ALL ;  /* 0x0000000000000948 */ /* 0x000fea0003800000 */
[----:B------:R-:W-:Y:S05]  /*5f80*/  @P0 LEA R0, R0, UR36, 0x1 ;  /* 0x0000002400000c11 */ /* 0x000fea000f8e08ff */
[----:B------:R1:W2:Y:S04]  /*5f90*/  @P0 LDSM.16.M88.4 R88, [R0+0x200] ;  /* 0x000200000058083b */ /* 0x0002a80000000200 */
[----:B------:R1:W1:Y:S04]  /*5fa0*/  @P0 LDSM.16.M88.4 R84, [R0+0xa00] ;  /* 0x000a00000054083b */ /* 0x0002680000000200 */
[----:B------:R1:W1:Y:S04]  /*5fb0*/  @P0 LDSM.16.M88.4 R92, [R0+0x1200] ;  /* 0x00120000005c083b */ /* 0x0002680000000200 */
[----:B------:R1:W1:Y:S04]  /*5fc0*/  @P0 LDSM.16.M88.4 R100, [R0+0x1a00] ;  /* 0x001a00000064083b */ /* 0x0002680000000200 */
[----:B------:R1:W1:Y:S04]  /*5fd0*/  @P0 LDSM.16.M88.4 R108, [R0+0x2200] ;  /* 0x00220000006c083b */ /* 0x0002680000000200 */
[----:B------:R1:W1:Y:S04]  /*5fe0*/  @P0 LDSM.16.M88.4 R116, [R0+0x2a00] ;  /* 0x002a00000074083b */ /* 0x0002680000000200 */
[----:B------:R1:W1:Y:S02]  /*5ff0*/  @P0 LDSM.16.M88.4 R124, [R0+0x3200] ;  /* 0x00320000007c083b */ /* 0x0002640000000200 */
.L_x_83:
[----:B------:R-:W-:Y:S05]  /*6000*/  BSYNC B1 ;  /* 0x0000000000017941 */ /* 0x000fea0003800000 */
.L_x_82:
[C---:B------:R-:W-:Y:S04]  /*6010*/  LEA.HI R2, R81.reuse, R81, RZ, 0x1 ;  /* 0x0000005151027211 */ /* 0x040fe800078f08ff */
[----:B-1----:R-:W-:Y:S02]  /*6020*/  SHF.R.U32.HI R0, RZ, 0x1, R2 ;  /* 0x00000001ff007819 */ /* 0x002fe40000011602 */
[----:B------:R-:W-:Y:S03]  /*6030*/  LOP3.LUT R2, R2, 0xffe, RZ, 0xc0, !PT ;  /* 0x00000ffe02027812 */ /* 0x000fe600078ec0ff */
[----:B------:R-:W-:Y:S02]  /*6040*/  IMAD R0, R0, 0x70, R16 ;  /* 0x0000007000007824 */ /* 0x000fe400078e0210 */
[----:B------:R-:W-:Y:S04]  /*6050*/  IMAD.IADD R2, R81, 0x1, -R2 ;  /* 0x0000000151027824 */ /* 0x000fe800078e0a02 */
[----:B------:R-:W-:Y:S05]  /*6060*/  IMAD R2, R2, 0x100000, R0 ;  /* 0x0010000002027824 */ /* 0x000fea00078e0200 */
[----:B------:R-:W-:Y:S04]  /*6070*/  SHF.R.U32.HI R0, RZ, 0x15, R2 ;  /* 0x00000015ff007819 */ /* 0x000fe80000011602 */
[----:B------:R-:W-:Y:S01]  /*6080*/  LOP3.LUT P0, RZ, R0, 0x3, R147, 0x48, !PT ;  /* 0x0000000300ff7812 */ /* 0x000fe20007804893 */
[----:B------:R-:W-:Y:S01]  /*6090*/  @!UPT UIADD3 URZ, UPT, UPT, URZ, URZ, URZ ;  /* 0x000000fffffff290 */ /* 0x000fe2000fffe0ff */
[----:B----4-:R-:W-:Y:S11]  /*60a0*/  @P3 BRA `(.L_x_87) ;  /* 0x0000000000083947 */ /* 0x010ff60003800000 */
[----:B------:R-:W1:Y:S02]  /*60b0*/  SYNCS.PHASECHK.TRANS64.TRYWAIT P1, [R17+URZ+0x70], R3 ;  /* 0x00007003110075a7 */ /* 0x000e6400080211ff */
[----:B-1----:R-:W-:Y:S05]  /*60c0*/  @!P1 BRA `(.L_x_88) ;  /* 0x0000002400709947 */ /* 0x002fea0003800000 */
.L_x_87:
[----:B------:R-:W-:Y:S05]  /*60d0*/  @!P0 BRA `(.L_x_89) ;  /* 0x0000000000408947 */ /* 0x000fea0003800000 */
[----:B------:R-:W4:Y:S01]  /*60e0*/  LDCU.64 UR8, c[0x4][0x70] ;  /* 0x01000e00ff0877ac */ /* 0x000f220008000a00 */
[----:B------:R-:W-:Y:S01]  /*60f0*/  MOV R15, 0x0 ;  /* 0x00000000000f7802 */ /* 0x000fe20000000f00 */
[----:B------:R-:W-:Y:S02]  /*6100*/  HFMA2 R12, -RZ, RZ, 0, 5.9604644775390625e-08 ;  /* 0x00000001ff0c7431 */ /* 0x000fe400000001ff */
[----:B------:R-:W-:Y:S02]  /*6110*/  IMAD.MOV.U32 R8, RZ, RZ, 0x192 ;  /* 0x00000192ff087424 */ /* 0x000fe400078e00ff */
[----:B------:R-:W-:Y:S01]  /*6120*/  IMAD.MOV.U32 R13, RZ, RZ, RZ ;  /* 0x000000ffff0d7224 */ /* 0x000fe200078e00ff */
[----:B------:R-:W5:Y:S01]  /*6130*/  LDCU.64 UR6, c[0x4][0x78] ;  /* 0x01000f00ff0677ac */ /* 0x000f620008000a00 */
[----:B------:R-:W1:Y:S01]  /*6140*/  LDC.64 R14, c[0x4][R15] ;  /* 0x010000000f0e7b82 */ /* 0x000e620000000a00 */
[----:B------:R-:W2:Y:S01]  /*6150*/  LDCU.64 UR4, c[0x4][0x10] ;  /* 0x01000200ff0477ac */ /* 0x000ea20008000a00 */
[----:B----4-:R-:W-:Y:S01]  /*6160*/  MOV R5, UR9 ;  /* 0x0000000900057c02 */ /* 0x010fe20008000f00 */
[----:B------:R-:W-:Y:S01]  /*6170*/  IMAD.U32 R4, RZ, RZ, UR8 ;  /* 0x00000008ff047e24 */ /* 0x000fe2000f8e00ff */
[----:B-----5:R-:W-:Y:S01]  /*6180*/  MOV R7, UR7 ;  /* 0x0000000700077c02 */ /* 0x020fe20008000f00 */
[----:B------:R-:W-:Y:S01]  /*6190*/  IMAD.U32 R6, RZ, RZ, UR6 ;  /* 0x00000006ff067e24 */ /* 0x000fe2000f8e00ff */
[----:B--2---:R-:W-:Y:S01]  /*61a0*/  MOV R11, UR5 ;  /* 0x00000005000b7c02 */ /* 0x004fe20008000f00 */
[----:B------:R-:W-:Y:S02]  /*61b0*/  IMAD.U32 R10, RZ, RZ, UR4 ;  /* 0x00000004ff0a7e24 */ /* 0x000fe4000f8e00ff */
[----:B------:R-:W-:Y:S07]  /*61c0*/  LEPC R20, `(.L_x_89) ;  /* 0x000000001014794e */ /* 0x000fee0000000000 */
[----:B-1-3--:R-:W-:Y:S05]  /*61d0*/  CALL.ABS.NOINC R14 ;  /* 0x000000000e007343 */ /* 0x00afea0003c00000 */
.L_x_89:
[----:B------:R-:W-:Y:S05]  /*61e0*/  WARPSYNC.ALL ;  /* 0x0000000000007948 */ /* 0x000fea0003800000 */
[C---:B------:R-:W-:Y:S01]  /*61f0*/  R2UR UR4, R2.reuse ;  /* 0x00000000020472ca */ /* 0x040fe200000e0000 */
[----:B------:R-:W-:Y:S05]  /*6200*/  VIADD R0, R2, 0x10 ;  /* 0x0000001002007836 */ /* 0x000fea0000000000 */
[----:B------:R-:W-:Y:S04]  /*6210*/  SHF.R.U32.HI R0, RZ, 0x15, R0 ;  /* 0x00000015ff007819 */ /* 0x000fe80000011600 */
[----:B------:R-:W-:Y:S03]  /*6220*/  LOP3.LUT P0, RZ, R0, 0x3, R147, 0x48, !PT ;  /* 0x0000000300ff7812 */ /* 0x000fe60007804893 */
[----:B------:R-:W4:Y:S10]  /*6230*/  LDTM.16dp256bit.x2 R64, tmem[UR4] ;  /* 0x00000004004079ee */ /* 0x000f3400080a0000 */
[----:B----4-:R-:W-:Y:S05]  /*6240*/  @!P0 BRA `(.L_x_90) ;  /* 0x0000000000408947 */ /* 0x010fea0003800000 */
        /* <DEDUP_REMOVED lines=16> */
.L_x_90:
[----:B------:R-:W-:Y:S05]  /*6350*/  WARPSYNC.ALL ;  /* 0x0000000000007948 */ /* 0x000fea0003800000 */
[C---:B------:R-:W-:Y:S01]  /*6360*/  R2UR UR4, R2.reuse ;  /* 0x00000000020472ca */ /* 0x040fe200000e0000 */
[----:B------:R-:W-:Y:S05]  /*6370*/  VIADD R0, R2, 0x20 ;  /* 0x0000002002007836 */ /* 0x000fea0000000000 */
[----:B------:R-:W-:Y:S04]  /*6380*/  SHF.R.U32.HI R0, RZ, 0x15, R0 ;  /* 0x00000015ff007819 */ /* 0x000fe80000011600 */
[----:B------:R-:W-:Y:S03]  /*6390*/  LOP3.LUT P0, RZ, R0, 0x3, R147, 0x48, !PT ;  /* 0x0000000300ff7812 */ /* 0x000fe60007804893 */
[----:B------:R-:W4:Y:S10]  /*63a0*/  LDTM.16dp256bit.x2 R56, tmem[UR4+0x10] ;  /* 0x00001004003879ee */ /* 0x000f3400080a0000 */
        /* <DEDUP_REMOVED lines=17> */
.L_x_91:
        /* <DEDUP_REMOVED lines=23> */
.L_x_92:
        /* <DEDUP_REMOVED lines=23> */
.L_x_93:
        /* <DEDUP_REMOVED lines=23> */
.L_x_94:
        /* <DEDUP_REMOVED lines=23> */
.L_x_95:
[----:B------:R-:W-:Y:S01]  /*6a80*/  ISETP.NE.AND P0, PT, R153, RZ, PT ;  /* 0x000000ff9900720c */ /* 0x000fe20003f05270 */
[----:B------:R-:W-:Y:S05]  /*6a90*/  WARPSYNC.ALL ;  /* 0x0000000000007948 */ /* 0x000fea0003800000 */
[----:B------:R-:W-:Y:S01]  /*6aa0*/  R2UR UR4, R2 ;  /* 0x00000000020472ca */ /* 0x000fe200000e0000 */
[----:B---3--:R-:W-:Y:S01]  /*6ab0*/  FMUL R0, R82, R64 ;  /* 0x0000004052007220 */ /* 0x008fe20000400000 */
[----:B--2---:R-:W-:Y:S01]  /*6ac0*/  SHF.L.U32 R64, R88, 0x10, RZ ;  /* 0x0000001058407819 */ /* 0x004fe200000006ff */
[----:B------:R-:W-:Y:S01]  /*6ad0*/  FMUL R2, R82, R65 ;  /* 0x0000004152027220 */ /* 0x000fe20000400000 */
[----:B------:R-:W-:Y:S01]  /*6ae0*/  LOP3.LUT R65, R88, 0xffff0000, RZ, 0xc0, !PT ;  /* 0xffff000058417812 */ /* 0x000fe200078ec0ff */
[----:B-1----:R-:W-:Y:S01]  /*6af0*/  FMUL R3, R82, R66 ;  /* 0x0000004252037220 */ /* 0x002fe20000400000 */
[----:B------:R-:W-:Y:S01]  /*6b00*/  SHF.L.U32 R66, R89, 0x10, RZ ;  /* 0x0000001059427819 */ /* 0x000fe200000006ff */
[----:B------:R-:W-:Y:S01]  /*6b10*/  FFMA R0, R83, R64, R0 ;  /* 0x0000004053007223 */ /* 0x000fe20000000000 */
[----:B------:R-:W-:Y:S01]  /*6b20*/  R2UR UR5, R17 ;  /* 0x00000000110572ca */ /* 0x000fe200000e0000 */
[----:B------:R-:W-:Y:S01]  /*6b30*/  FFMA R2, R83, R65, R2 ;  /* 0x0000004153027223 */ /* 0x000fe20000000002 */
[----:B------:R-:W-:Y:S01]  /*6b40*/  SHF.L.U32 R88, R93, 0x10, RZ ;  /* 0x000000105d587819 */ /* 0x000fe200000006ff */
[----:B------:R-:W-:Y:S01]  /*6b50*/  FFMA R3, R83, R66, R3 ;  /* 0x0000004253037223 */ /* 0x000fe20000000003 */
[C---:B------:R-:W-:Y:S01]  /*6b60*/  SHF.L.U32 R96, R101.reuse, 0x10, RZ ;  /* 0x0000001065607819 */ /* 0x040fe200000006ff */
[----:B------:R-:W1:Y:S01]  /*6b70*/  LDTM.16dp256bit.x2 R4, tmem[UR4+0x60] ;  /* 0x00006004000479ee */ /* 0x000e6200080a0000 */
[----:B------:R-:W-:Y:S01]  /*6b80*/  LOP3.LUT R97, R101, 0xffff0000, RZ, 0xc0, !PT ;  /* 0xffff000065617812 */ /* 0x000fe200078ec0ff */
[----:B------:R-:W-:Y:S01]  /*6b90*/  NOP ;  /* 0x0000000000007918 */ /* 0x000fe20000000000 */
[----:B------:R-:W-:Y:S01]  /*6ba0*/  SHF.L.U32 R98, R102, 0x10, RZ ;  /* 0x0000001066627819 */ /* 0x000fe200000006ff */
[C---:B------:R-:W-:Y:S01]  /*6bb0*/  FMUL R12, R82.reuse, R67 ;  /* 0x00000043520c7220 */ /* 0x040fe20000400000 */
[----:B------:R-:W-:Y:S01]  /*6bc0*/  LOP3.LUT R67, R89, 0xffff0000, RZ, 0xc0, !PT ;  /* 0xffff000059437812 */ /* 0x000fe200078ec0ff */
[----:B------:R-:W-:Y:S01]  /*6bd0*/  FMUL R13, R82, R68 ;  /* 0x00000044520d7220 */ /* 0x000fe20000400000 */
[----:B------:R-:W-:Y:S01]  /*6be0*/  SHF.L.U32 R68, R90, 0x10, RZ ;  /* 0x000000105a447819 */ /* 0x000fe200000006ff */
[----:B------:R-:W-:Y:S01]  /*6bf0*/  UIADD3 UR4, UPT, UPT, UR5, 0x90, URZ ;  /* 0x0000009005047890 */ /* 0x000fe2000fffe0ff */
[----:B------:R-:W-:Y:S01]  /*6c00*/  LOP3.LUT R89, R93, 0xffff0000, RZ, 0xc0, !PT ;  /* 0xffff00005d597812 */ /* 0x000fe200078ec0ff */
[----:B------:R-:W-:Y:S01]  /*6c10*/  FFMA R12, R83, R67, R12 ;  /* 0x00000043530c7223 */ /* 0x000fe2000000000c */
[----:B------:R-:W-:Y:S01]  /*6c20*/  LOP3.LUT R93, R95, 0xffff0000, RZ, 0xc0, !PT ;  /* 0xffff00005f5d7812 */ /* 0x000fe200078ec0ff */
[----:B------:R-:W-:Y:S01]  /*6c30*/  UPRMT UR4, UR37, 0x654, UR4 ;  /* 0x0000065425047896 */ /* 0x000fe20008000004 */
[----:B------:R-:W-:Y:S01]  /*6c40*/  LOP3.LUT R99, R102, 0xffff0000, RZ, 0xc0, !PT ;  /* 0xffff000066637812 */ /* 0x000fe200078ec0ff */
[----:B------:R-:W-:Y:S01]  /*6c50*/  FFMA R13, R83, R68, R13 ;  /* 0x00000044530d7223 */ /* 0x000fe2000000000d */
[----:B------:R-:W-:Y:S01]  /*6c60*/  F2FP.BF16.F32.PACK_AB R64, R2, R0 ;  /* 0x000000000240723e */ /* 0x000fe200000010ff */
[----:B------:R-:W-:Y:S01]  /*6c70*/  FMUL R14, R82, R69 ;  /* 0x00000045520e7220 */ /* 0x000fe20000400000 */
[----:B------:R-:W-:Y:S01]  /*6c80*/  LOP3.LUT R69, R90, 0xffff0000, RZ, 0xc0, !PT ;  /* 0xffff00005a457812 */ /* 0x000fe200078ec0ff */
[C---:B------:R-:W-:Y:S01]  /*6c90*/  FMUL R15, R82.reuse, R70 ;  /* 0x00000046520f7220 */ /* 0x040fe20000400000 */
[C---:B------:R-:W-:Y:S01]  /*6ca0*/  SHF.L.U32 R70, R91.reuse, 0x10, RZ ;  /* 0x000000105b467819 */ /* 0x040fe200000006ff */
[----:B------:R-:W-:Y:S01]  /*6cb0*/  FMUL R17, R82, R71 ;  /* 0x0000004752117220 */ /* 0x000fe20000400000 */
[----:B------:R-:W-:Y:S01]  /*6cc0*/  LOP3.LUT R71, R91, 0xffff0000, RZ, 0xc0, !PT ;  /* 0xffff00005b477812 */ /* 0x000fe200078ec0ff */
[----:B-1----:R-:W-:Y:S01]  /*6cd0*/  SYNCS.ARRIVE.TRANS64.RED.A1T0 RZ, [UR4], RZ ;  /* 0x000000ffffff79a7 */ /* 0x002fe20008100404 */
[C---:B------:R-:W-:Y:S01]  /*6ce0*/  SHF.L.U32 R90, R94.reuse, 0x10, RZ ;  /* 0x000000105e5a7819 */ /* 0x040fe200000006ff */
[C---:B------:R-:W-:Y:S01]  /*6cf0*/  FFMA R14, R83.reuse, R69, R14 ;  /* 0x00000045530e7223 */ /* 0x040fe2000000000e */
[----:B------:R-:W-:Y:S01]  /*6d00*/  LOP3.LUT R91, R94, 0xffff0000, RZ, 0xc0, !PT ;  /* 0xffff00005e5b7812 */ /* 0x000fe200078ec0ff */
[C---:B------:R-:W-:Y:S01]  /*6d10*/  FFMA R15, R83.reuse, R70, R15 ;  /* 0x00000046530f7223 */ /* 0x040fe2000000000f */
[----:B------:R-:W-:Y:S01]  /*6d20*/  SHF.L.U32 R94, R100, 0x10, RZ ;  /* 0x00000010645e7819 */ /* 0x000fe200000006ff */
[----:B------:R-:W-:Y:S01]  /*6d30*/  FFMA R17, R83, R71, R17 ;  /* 0x0000004753117223 */ /* 0x000fe20000000011 */
[----:B------:R-:W-:Y:S01]  /*6d40*/  LOP3.LUT R101, R103, 0xffff0000, RZ, 0xc0, !PT ;  /* 0xffff000067657812 */ /* 0x000fe200078ec0ff */
[----:B------:R-:W-:Y:S01]  /*6d50*/  FMUL R20, R82, R58 ;  /* 0x0000003a52147220 */ /* 0x000fe20000400000 */
[----:B------:R-:W-:Y:S01]  /*6d60*/  SHF.L.U32 R58, R84, 0x10, RZ ;  /* 0x00000010543a7819 */ /* 0x000fe200000006ff */
[----:B------:R-:W-:Y:S01]  /*6d70*/  FMUL R21, R82, R59 ;  /* 0x0000003b52157220 */ /* 0x000fe20000400000 */
[----:B------:R-:W-:Y:S01]  /*6d80*/  LOP3.LUT R59, R84, 0xffff0000, RZ, 0xc0, !PT ;  /* 0xffff0000543b7812 */ /* 0x000fe200078ec0ff */
[C---:B------:R-:W-:Y:S01]  /*6d90*/  FMUL R18, R82.reuse, R56 ;  /* 0x0000003852127220 */ /* 0x040fe20000400000 */
[----:B------:R-:W-:Y:S01]  /*6da0*/  SHF.L.U32 R84, R87, 0x10, RZ ;  /* 0x0000001057547819 */ /* 0x000fe200000006ff */
[C---:B------:R-:W-:Y:S01]  /*6db0*/  FMUL R22, R82.reuse, R60 ;  /* 0x0000003c52167220 */ /* 0x040fe20000400000 */
[----:B------:R-:W-:Y:S01]  /*6dc0*/  SHF.L.U32 R60, R85, 0x10, RZ ;  /* 0x00000010553c7819 */ /* 0x000fe200000006ff */
[----:B------:R-:W-:Y:S01]  /*6dd0*/  FFMA R18, R83, R58, R18 ;  /* 0x0000003a53127223 */ /* 0x000fe20000000012 */
[----:B------:R-:W-:Y:S01]  /*6de0*/  MOV R0, UR38 ;  /* 0x0000002600007c02 */ /* 0x000fe20008000f00 */
[----:B------:R-:W-:Y:S01]  /*6df0*/  FMUL R19, R82, R57 ;  /* 0x0000003952137220 */ /* 0x000fe20000400000 */
[----:B------:R-:W-:Y:S01]  /*6e00*/  SHF.L.U32 R102, R108, 0x10, RZ ;  /* 0x000000106c667819 */ /* 0x000fe200000006ff */
[----:B------:R-:W-:Y:S01]  /*6e10*/  FMUL R23, R82, R61 ;  /* 0x0000003d52177220 */ /* 0x000fe20000400000 */
[----:B------:R-:W-:Y:S01]  /*6e20*/  LOP3.LUT R61, R85, 0xffff0000, RZ, 0xc0, !PT ;  /* 0xffff0000553d7812 */ /* 0x000fe200078ec0ff */
[----:B------:R-:W-:Y:S01]  /*6e30*/  FFMA R19, R83, R59, R19 ;  /* 0x0000003b53137223 */ /* 0x000fe20000000013 */
[----:B------:R-:W-:Y:S01]  /*6e40*/  LOP3.LUT R85, R87, 0xffff0000, RZ, 0xc0, !PT ;  /* 0xffff000057557812 */ /* 0x000fe200078ec0ff */
[C---:B------:R-:W-:Y:S01]  /*6e50*/  FFMA R20, R83.reuse, R60, R20 ;  /* 0x0000003c53147223 */ /* 0x040fe20000000014 */
[----:B------:R-:W-:Y:S01]  /*6e60*/  LOP3.LUT R87, R92, 0xffff0000, RZ, 0xc0, !PT ;  /* 0xffff00005c577812 */ /* 0x000fe200078ec0ff */
[----:B------:R-:W-:Y:S01]  /*6e70*/  FFMA R21, R83, R61, R21 ;  /* 0x0000003d53157223 */ /* 0x000fe20000000015 */
[C---:B------:R-:W-:Y:S01]  /*6e80*/  SHF.L.U32 R104, R109.reuse, 0x10, RZ ;  /* 0x000000106d687819 */ /* 0x040fe200000006ff */
[----:B------:R-:W-:Y:S01]  /*6e90*/  IMAD R0, R0, 0x1c00, R146 ;  /* 0x00001c0000007824 */ /* 0x000fe200078e0292 */
[----:B------:R-:W-:Y:S01]  /*6ea0*/  LOP3.LUT R105, R109, 0xffff0000, RZ, 0xc0, !PT ;  /* 0xffff00006d697812 */ /* 0x000fe200078ec0ff */
[----:B------:R-:W-:Y:S01]  /*6eb0*/  FMUL R56, R82, R62 ;  /* 0x0000003e52387220 */ /* 0x000fe20000400000 */
[----:B------:R-:W-:Y:S01]  /*6ec0*/  SHF.L.U32 R62, R86, 0x10, RZ ;  /* 0x00000010563e7819 */ /* 0x000fe200000006ff */
[----:B------:R-:W-:Y:S01]  /*6ed0*/  FMUL R57, R82, R63 ;  /* 0x0000003f52397220 */ /* 0x000fe20000400000 */
[----:B------:R-:W-:Y:S01]  /*6ee0*/  LOP3.LUT R63, R86, 0xffff0000, RZ, 0xc0, !PT ;  /* 0xffff0000563f7812 */ /* 0x000fe200078ec0ff */
[----:B------:R-:W-:Y:S01]  /*6ef0*/  FMUL R48, R82, R48 ;  /* 0x0000003052307220 */ /* 0x000fe20000400000 */
[----:B------:R-:W-:Y:S01]  /*6f00*/  SHF.L.U32 R86, R92, 0x10, RZ ;  /* 0x000000105c567819 */ /* 0x000fe200000006ff */
[----:B------:R-:W-:Y:S01]  /*6f10*/  FFMA R22, R83, R62, R22 ;  /* 0x0000003e53167223 */ /* 0x000fe20000000016 */
[----:B------:R-:W-:Y:S01]  /*6f20*/  SHF.L.U32 R92, R95, 0x10, RZ ;  /* 0x000000105f5c7819 */ /* 0x000fe200000006ff */
[----:B------:R-:W-:Y:S01]  /*6f30*/  FFMA R23, R83, R63, R23 ;  /* 0x0000003f53177223 */ /* 0x000fe20000000017 */
[----:B------:R-:W-:Y:S01]  /*6f40*/  LOP3.LUT R95, R100, 0xffff0000, RZ, 0xc0, !PT ;  /* 0xffff0000645f7812 */ /* 0x000fe200078ec0ff */
[----:B------:R-:W-:Y:S01]  /*6f50*/  FMUL R49, R82, R49 ;  /* 0x0000003152317220 */ /* 0x000fe20000400000 */
[----:B------:R-:W-:Y:S01]  /*6f60*/  SHF.L.U32 R100, R103, 0x10, RZ ;  /* 0x0000001067647819 */ /* 0x000fe200000006ff */
[C---:B------:R-:W-:Y:S01]  /*6f70*/  FFMA R56, R83.reuse, R84, R56 ;  /* 0x0000005453387223 */ /* 0x040fe20000000038 */
[----:B------:R-:W-:Y:S01]  /*6f80*/  LOP3.LUT R103, R108, 0xffff0000, RZ, 0xc0, !PT ;  /* 0xffff00006c677812 */ /* 0x000fe200078ec0ff */
[----:B------:R-:W-:Y:S01]  /*6f90*/  FMUL R50, R82, R50 ;  /* 0x0000003252327220 */ /* 0x000fe20000400000 */
[C---:B------:R-:W-:Y:S01]  /*6fa0*/  SHF.L.U32 R106, R110.reuse, 0x10, RZ ;  /* 0x000000106e6a7819 */ /* 0x040fe200000006ff */
[----:B------:R-:W-:Y:S01]  /*6fb0*/  FFMA R57, R83, R85, R57 ;  /* 0x0000005553397223 */ /* 0x000fe20000000039 */
[----:B------:R-:W-:Y:S01]  /*6fc0*/  LOP3.LUT R107, R110, 0xffff0000, RZ, 0xc0, !PT ;  /* 0xffff00006e6b7812 */ /* 0x000fe200078ec0ff */
[C---:B------:R-:W-:Y:S01]  /*6fd0*/  FMUL R51, R82.reuse, R51 ;  /* 0x0000003352337220 */ /* 0x040fe20000400000 */
[----:B------:R-:W-:Y:S01]  /*6fe0*/  SHF.L.U32 R108, R111, 0x10, RZ ;  /* 0x000000106f6c7819 */ /* 0x000fe200000006ff */
[----:B------:R-:W-:Y:S01]  /*6ff0*/  FFMA R48, R83, R86, R48 ;  /* 0x0000005653307223 */ /* 0x000fe20000000030 */
[----:B------:R-:W-:Y:S01]  /*7000*/  LOP3.LUT R109, R111, 0xffff0000, RZ, 0xc0, !PT ;  /* 0xffff00006f6d7812 */ /* 0x000fe200078ec0ff */
[----:B------:R-:W-:Y:S01]  /*7010*/  FMUL R52, R82, R52 ;  /* 0x0000003452347220 */ /* 0x000fe20000400000 */
[C---:B------:R-:W-:Y:S01]  /*7020*/  SHF.L.U32 R110, R116.reuse, 0x10, RZ ;  /* 0x00000010746e7819 */ /* 0x040fe200000006ff */
[C---:B------:R-:W-:Y:S01]  /*7030*/  FFMA R49, R83.reuse, R87, R49 ;  /* 0x0000005753317223 */ /* 0x040fe20000000031 */
[----:B------:R-:W-:Y:S01]  /*7040*/  LOP3.LUT R111, R116, 0xffff0000, RZ, 0xc0, !PT ;  /* 0xffff0000746f7812 */ /* 0x000fe200078ec0ff */
[----:B------:R-:W-:Y:S01]  /*7050*/  FMUL R53, R82, R53 ;  /* 0x0000003552357220 */ /* 0x000fe20000400000 */
[----:B------:R-:W-:Y:S01]  /*7060*/  F2FP.BF16.F32.PACK_AB R65, R12, R3 ;  /* 0x000000030c41723e */ /* 0x000fe200000010ff */
[----:B------:R-:W-:Y:S01]  /*7070*/  FFMA R50, R83, R88, R50 ;  /* 0x0000005853327223 */ /* 0x000fe20000000032 */
[----:B------:R-:W-:Y:S01]  /*7080*/  F2FP.BF16.F32.PACK_AB R66, R14, R13 ;  /* 0x0000000d0e42723e */ /* 0x000fe200000010ff */
[----:B------:R-:W-:Y:S01]  /*7090*/  FMUL R54, R82, R54 ;  /* 0x0000003652367220 */ /* 0x000fe20000400000 */
[----:B------:R-:W-:Y:S01]  /*70a0*/  F2FP.BF16.F32.PACK_AB R67, R17, R15 ;  /* 0x0000000f1143723e */ /* 0x000fe200000010ff */
[----:B------:R-:W-:Y:S01]  /*70b0*/  FFMA R51, R83, R89, R51 ;  /* 0x0000005953337223 */ /* 0x000fe20000000033 */
[----:B------:R-:W-:Y:S01]  /*70c0*/  LEA R0, R0, UR36, 0x1 ;  /* 0x0000002400007c11 */ /* 0x000fe2000f8e08ff */
[C---:B------:R-:W-:Y:S01]  /*70d0*/  FMUL R55, R82.reuse, R55 ;  /* 0x0000003752377220 */ /* 0x040fe20000400000 */
[----:B------:R-:W-:Y:S01]  /*70e0*/  SHF.L.U32 R112, R117, 0x10, RZ ;  /* 0x0000001075707819 */ /* 0x000fe200000006ff */
[----:B------:R-:W-:Y:S01]  /*70f0*/  FFMA R52, R83, R90, R52 ;  /* 0x0000005a53347223 */ /* 0x000fe20000000034 */
[----:B------:R-:W-:Y:S01]  /*7100*/  LOP3.LUT R113, R117, 0xffff0000, RZ, 0xc0, !PT ;  /* 0xffff000075717812 */ /* 0x000fe200078ec0ff */
[----:B------:R-:W-:Y:S01]  /*7110*/  FMUL R40, R82, R40 ;  /* 0x0000002852287220 */ /* 0x000fe20000400000 */
[C---:B------:R-:W-:Y:S01]  /*7120*/  SHF.L.U32 R114, R118.reuse, 0x10, RZ ;  /* 0x0000001076727819 */ /* 0x040fe200000006ff */
[----:B------:R-:W-:Y:S01]  /*7130*/  FFMA R53, R83, R91, R53 ;  /* 0x0000005b53357223 */ /* 0x000fe20000000035 */
[----:B------:R-:W-:Y:S01]  /*7140*/  LOP3.LUT R115, R118, 0xffff0000, RZ, 0xc0, !PT ;  /* 0xffff000076737812 */ /* 0x000fe200078ec0ff */
[C---:B------:R-:W-:Y:S01]  /*7150*/  FMUL R41, R82.reuse, R41 ;  /* 0x0000002952297220 */ /* 0x040fe20000400000 */
[----:B------:R-:W-:Y:S01]  /*7160*/  F2FP.BF16.F32.PACK_AB R12, R19, R18 ;  /* 0x00000012130c723e */ /* 0x000fe200000010ff */
[----:B------:R-:W-:Y:S01]  /*7170*/  FFMA R54, R83, R92, R54 ;  /* 0x0000005c53367223 */ /* 0x000fe20000000036 */
[----:B------:R-:W-:Y:S01]  /*7180*/  F2FP.BF16.F32.PACK_AB R13, R21, R20 ;  /* 0x00000014150d723e */ /* 0x000fe200000010ff */
[C---:B------:R-:W-:Y:S01]  /*7190*/  FMUL R42, R82.reuse, R42 ;  /* 0x0000002a522a7220 */ /* 0x040fe20000400000 */
[----:B------:R-:W-:Y:S01]  /*71a0*/  F2FP.BF16.F32.PACK_AB R14, R23, R22 ;  /* 0x00000016170e723e */ /* 0x000fe200000010ff */
[----:B------:R1:W-:Y:S01]  /*71b0*/  STSM.16.M88.4 [R0+0x200], R64 ;  /* 0x0002004000007844 */ /* 0x0003e20000000200 */
[----:B------:R-:W-:Y:S01]  /*71c0*/  F2FP.BF16.F32.PACK_AB R15, R57, R56 ;  /* 0x00000038390f723e */ /* 0x000fe200000010ff */
[----:B------:R-:W-:Y:S01]  /*71d0*/  FFMA R55, R83, R93, R55 ;  /* 0x0000005d53377223 */ /* 0x000fe20000000037 */
[----:B------:R-:W-:Y:S01]  /*71e0*/  F2FP.BF16.F32.PACK_AB R48, R49, R48 ;  /* 0x000000303130723e */ /* 0x000fe200000010ff */
[----:B------:R-:W-:Y:S01]  /*71f0*/  FFMA R40, R83, R94, R40 ;  /* 0x0000005e53287223 */ /* 0x000fe20000000028 */
[----:B------:R-:W-:Y:S03]  /*7200*/  F2FP.BF16.F32.PACK_AB R49, R51, R50 ;  /* 0x000000323331723e */ /* 0x000fe600000010ff */
[----:B------:R1:W-:Y:S01]  /*7210*/  STSM.16.M88.4 [R0+0xa00], R12 ;  /* 0x000a000c00007844 */ /* 0x0003e20000000200 */
[----:B------:R-:W-:Y:S01]  /*7220*/  F2FP.BF16.F32.PACK_AB R50, R53, R52 ;  /* 0x000000343532723e */ /* 0x000fe200000010ff */
[----:B------:R-:W-:Y:S01]  /*7230*/  FFMA R41, R83, R95, R41 ;  /* 0x0000005f53297223 */ /* 0x000fe20000000029 */
[----:B------:R-:W-:Y:S01]  /*7240*/  F2FP.BF16.F32.PACK_AB R51, R55, R54 ;  /* 0x000000363733723e */ /* 0x000fe200000010ff */
[----:B------:R-:W-:Y:S01]  /*7250*/  FFMA R42, R83, R96, R42 ;  /* 0x00000060532a7223 */ /* 0x000fe2000000002a */
[C---:B------:R-:W-:Y:S01]  /*7260*/  FMUL R43, R82.reuse, R43 ;  /* 0x0000002b522b7220 */ /* 0x040fe20000400000 */
[C---:B------:R-:W-:Y:S01]  /*7270*/  FMUL R44, R82.reuse, R44 ;  /* 0x0000002c522c7220 */ /* 0x040fe20000400000 */
[----:B------:R-:W-:Y:S01]  /*7280*/  F2FP.BF16.F32.PACK_AB R40, R41, R40 ;  /* 0x000000282928723e */ /* 0x000fe200000010ff */
[----:B------:R1:W-:Y:S01]  /*7290*/  STSM.16.M88.4 [R0+0x1200], R48 ;  /* 0x0012003000007844 */ /* 0x0003e20000000200 */
[C---:B------:R-:W-:Y:S01]  /*72a0*/  FFMA R43, R83.reuse, R97, R43 ;  /* 0x00000061532b7223 */ /* 0x040fe2000000002b */
[----:B------:R-:W-:Y:S01]  /*72b0*/  FFMA R44, R83, R98, R44 ;  /* 0x00000062532c7223 */ /* 0x000fe2000000002c */
[C---:B------:R-:W-:Y:S01]  /*72c0*/  FMUL R45, R82.reuse, R45 ;  /* 0x0000002d522d7220 */ /* 0x040fe20000400000 */
[C---:B------:R-:W-:Y:S01]  /*72d0*/  FMUL R46, R82.reuse, R46 ;  /* 0x0000002e522e7220 */ /* 0x040fe20000400000 */
[C---:B------:R-:W-:Y:S01]  /*72e0*/  FMUL R47, R82.reuse, R47 ;  /* 0x0000002f522f7220 */ /* 0x040fe20000400000 */
[----:B------:R-:W-:Y:S01]  /*72f0*/  F2FP.BF16.F32.PACK_AB R41, R43, R42 ;  /* 0x0000002a2b29723e */ /* 0x000fe200000010ff */
[C---:B------:R-:W-:Y:S01]  /*7300*/  FFMA R45, R83.reuse, R99, R45 ;  /* 0x00000063532d7223 */ /* 0x040fe2000000002d */
[C---:B------:R-:W-:Y:S01]  /*7310*/  FFMA R46, R83.reuse, R100, R46 ;  /* 0x00000064532e7223 */ /* 0x040fe2000000002e */
[----:B------:R-:W-:Y:S01]  /*7320*/  FFMA R47, R83, R101, R47 ;  /* 0x00000065532f7223 */ /* 0x000fe2000000002f */
[C---:B------:R-:W-:Y:S01]  /*7330*/  FMUL R32, R82.reuse, R32 ;  /* 0x0000002052207220 */ /* 0x040fe20000400000 */
[----:B------:R-:W-:Y:S01]  /*7340*/  SHF.L.U32 R116, R119, 0x10, RZ ;  /* 0x0000001077747819 */ /* 0x000fe200000006ff */
[C---:B------:R-:W-:Y:S01]  /*7350*/  FMUL R33, R82.reuse, R33 ;  /* 0x0000002152217220 */ /* 0x040fe20000400000 */
[----:B------:R-:W-:Y:S01]  /*7360*/  F2FP.BF16.F32.PACK_AB R42, R45, R44 ;  /* 0x0000002c2d2a723e */ /* 0x000fe200000010ff */
[----:B------:R-:W-:Y:S01]  /*7370*/  FFMA R32, R83, R102, R32 ;  /* 0x0000006653207223 */ /* 0x000fe20000000020 */
[----:B------:R-:W-:Y:S01]  /*7380*/  F2FP.BF16.F32.PACK_AB R43, R47, R46 ;  /* 0x0000002e2f2b723e */ /* 0x000fe200000010ff */
[----:B------:R-:W-:Y:S01]  /*7390*/  FFMA R33, R83, R103, R33 ;  /* 0x0000006753217223 */ /* 0x000fe20000000021 */
[C---:B------:R-:W-:Y:S01]  /*73a0*/  FMUL R34, R82.reuse, R34 ;  /* 0x0000002252227220 */ /* 0x040fe20000400000 */
[C---:B------:R-:W-:Y:S01]  /*73b0*/  FMUL R35, R82.reuse, R35 ;  /* 0x0000002352237220 */ /* 0x040fe20000400000 */
[C---:B------:R-:W-:Y:S01]  /*73c0*/  FMUL R36, R82.reuse, R36 ;  /* 0x0000002452247220 */ /* 0x040fe20000400000 */
[----:B------:R-:W-:Y:S01]  /*73d0*/  LOP3.LUT R117, R119, 0xffff0000, RZ, 0xc0, !PT ;  /* 0xffff000077757812 */ /* 0x000fe200078ec0ff */
[----:B------:R1:W-:Y:S01]  /*73e0*/  STSM.16.M88.4 [R0+0x1a00], R40 ;  /* 0x001a002800007844 */ /* 0x0003e20000000200 */
[----:B------:R-:W-:Y:S01]  /*73f0*/  F2FP.BF16.F32.PACK_AB R32, R33, R32 ;  /* 0x000000202120723e */ /* 0x000fe200000010ff */
[C---:B------:R-:W-:Y:S01]  /*7400*/  FFMA R34, R83.reuse, R104, R34 ;  /* 0x0000006853227223 */ /* 0x040fe20000000022 */
[C---:B------:R-:W-:Y:S01]  /*7410*/  FFMA R35, R83.reuse, R105, R35 ;  /* 0x0000006953237223 */ /* 0x040fe20000000023 */
[----:B------:R-:W-:Y:S01]  /*7420*/  FFMA R36, R83, R106, R36 ;  /* 0x0000006a53247223 */ /* 0x000fe20000000024 */
[----:B------:R-:W-:Y:S01]  /*7430*/  FMUL R37, R82, R37 ;  /* 0x0000002552257220 */ /* 0x000fe20000400000 */
[----:B------:R-:W-:Y:S01]  /*7440*/  SHF.L.U32 R118, R124, 0x10, RZ ;  /* 0x000000107c767819 */ /* 0x000fe200000006ff */
[C---:B------:R-:W-:Y:S01]  /*7450*/  FMUL R38, R82.reuse, R38 ;  /* 0x0000002652267220 */ /* 0x040fe20000400000 */
[----:B------:R-:W-:Y:S01]  /*7460*/  F2FP.BF16.F32.PACK_AB R33, R35, R34 ;  /* 0x000000222321723e */ /* 0x000fe200000010ff */
[C---:B------:R-:W-:Y:S01]  /*7470*/  FFMA R37, R83.reuse, R107, R37 ;  /* 0x0000006b53257223 */ /* 0x040fe20000000025 */
[----:B------:R-:W-:Y:S01]  /*7480*/  FMUL R39, R82, R39 ;  /* 0x0000002752277220 */ /* 0x000fe20000400000 */
[----:B------:R-:W-:Y:S01]  /*7490*/  FFMA R38, R83, R108, R38 ;  /* 0x0000006c53267223 */ /* 0x000fe20000000026 */
[----:B------:R-:W-:Y:S01]  /*74a0*/  LOP3.LUT R119, R124, 0xffff0000, RZ, 0xc0, !PT ;  /* 0xffff00007c777812 */ /* 0x000fe200078ec0ff */
[C---:B------:R-:W-:Y:S01]  /*74b0*/  FMUL R24, R82.reuse, R24 ;  /* 0x0000001852187220 */ /* 0x040fe20000400000 */
[----:B------:R-:W-:Y:S01]  /*74c0*/  F2FP.BF16.F32.PACK_AB R34, R37, R36 ;  /* 0x000000242522723e */ /* 0x000fe200000010ff */
[C---:B------:R-:W-:Y:S01]  /*74d0*/  FFMA R39, R83.reuse, R109, R39 ;  /* 0x0000006d53277223 */ /* 0x040fe20000000027 */
[C---:B------:R-:W-:Y:S01]  /*74e0*/  FMUL R25, R82.reuse, R25 ;  /* 0x0000001952197220 */ /* 0x040fe20000400000 */
[----:B------:R-:W-:Y:S01]  /*74f0*/  FFMA R24, R83, R110, R24 ;  /* 0x0000006e53187223 */ /* 0x000fe20000000018 */
[----:B------:R-:W-:Y:S01]  /*7500*/  SHF.L.U32 R120, R125, 0x10, RZ ;  /* 0x000000107d787819 */ /* 0x000fe200000006ff */
[C---:B------:R-:W-:Y:S01]  /*7510*/  FMUL R26, R82.reuse, R26 ;  /* 0x0000001a521a7220 */ /* 0x040fe20000400000 */
[----:B------:R-:W-:Y:S01]  /*7520*/  F2FP.BF16.F32.PACK_AB R35, R39, R38 ;  /* 0x000000262723723e */ /* 0x000fe200000010ff */
[C---:B------:R-:W-:Y:S01]  /*7530*/  FFMA R25, R83.reuse, R111, R25 ;  /* 0x0000006f53197223 */ /* 0x040fe20000000019 */
[C---:B------:R-:W-:Y:S01]  /*7540*/  FMUL R27, R82.reuse, R27 ;  /* 0x0000001b521b7220 */ /* 0x040fe20000400000 */
[----:B------:R-:W-:Y:S01]  /*7550*/  FFMA R26, R83, R112, R26 ;  /* 0x00000070531a7223 */ /* 0x000fe2000000001a */
[----:B------:R-:W-:Y:S01]  /*7560*/  LOP3.LUT R121, R125, 0xffff0000, RZ, 0xc0, !PT ;  /* 0xffff00007d797812 */ /* 0x000fe200078ec0ff */
[----:B------:R1:W-:Y:S01]  /*7570*/  STSM.16.M88.4 [R0+0x2200], R32 ;  /* 0x0022002000007844 */ /* 0x0003e20000000200 */
[----:B------:R-:W-:Y:S01]  /*7580*/  F2FP.BF16.F32.PACK_AB R24, R25, R24 ;  /* 0x000000181918723e */ /* 0x000fe200000010ff */
[C---:B------:R-:W-:Y:S01]  /*7590*/  FFMA R27, R83.reuse, R113, R27 ;  /* 0x00000071531b7223 */ /* 0x040fe2000000001b */
[C---:B------:R-:W-:Y:S01]  /*75a0*/  FMUL R28, R82.reuse, R28 ;  /* 0x0000001c521c7220 */ /* 0x040fe20000400000 */
[C---:B------:R-:W-:Y:S01]  /*75b0*/  FMUL R29, R82.reuse, R29 ;  /* 0x0000001d521d7220 */ /* 0x040fe20000400000 */
[----:B------:R-:W-:Y:S01]  /*75c0*/  FMUL R30, R82, R30 ;  /* 0x0000001e521e7220 */ /* 0x000fe20000400000 */
[----:B------:R-:W-:Y:S01]  /*75d0*/  SHF.L.U32 R122, R126, 0x10, RZ ;  /* 0x000000107e7a7819 */ /* 0x000fe200000006ff */
[----:B------:R-:W-:Y:S01]  /*75e0*/  FFMA R28, R83, R114, R28 ;  /* 0x00000072531c7223 */ /* 0x000fe2000000001c */
[----:B------:R-:W-:Y:S01]  /*75f0*/  F2FP.BF16.F32.PACK_AB R25, R27, R26 ;  /* 0x0000001a1b19723e */ /* 0x000fe200000010ff */
[C---:B------:R-:W-:Y:S01]  /*7600*/  FFMA R29, R83.reuse, R115, R29 ;  /* 0x00000073531d7223 */ /* 0x040fe2000000001d */
[C---:B------:R-:W-:Y:S01]  /*7610*/  FMUL R31, R82.reuse, R31 ;  /* 0x0000001f521f7220 */ /* 0x040fe20000400000 */
[C---:B------:R-:W-:Y:S01]  /*7620*/  FMUL R4, R82.reuse, R4 ;  /* 0x0000000452047220 */ /* 0x040fe20000400000 */
[C---:B------:R-:W-:Y:S01]  /*7630*/  FMUL R5, R82.reuse, R5 ;  /* 0x0000000552057220 */ /* 0x040fe20000400000 */
[C---:B------:R-:W-:Y:S01]  /*7640*/  FFMA R30, R83.reuse, R116, R30 ;  /* 0x00000074531e7223 */ /* 0x040fe2000000001e */
[C---:B------:R-:W-:Y:S01]  /*7650*/  FMUL R6, R82.reuse, R6 ;  /* 0x0000000652067220 */ /* 0x040fe20000400000 */
[C---:B------:R-:W-:Y:S01]  /*7660*/  FFMA R31, R83.reuse, R117, R31 ;  /* 0x00000075531f7223 */ /* 0x040fe2000000001f */
[----:B------:R-:W-:Y:S01]  /*7670*/  FMUL R7, R82, R7 ;  /* 0x0000000752077220 */ /* 0x000fe20000400000 */
[C---:B------:R-:W-:Y:S01]  /*7680*/  FFMA R4, R83.reuse, R118, R4 ;  /* 0x0000007653047223 */ /* 0x040fe20000000004 */
[----:B------:R-:W-:Y:S01]  /*7690*/  LOP3.LUT R123, R126, 0xffff0000, RZ, 0xc0, !PT ;  /* 0xffff00007e7b7812 */ /* 0x000fe200078ec0ff */
[C---:B------:R-:W-:Y:S01]  /*76a0*/  FMUL R8, R82.reuse, R8 ;  /* 0x0000000852087220 */ /* 0x040fe20000400000 */
[----:B------:R-:W-:Y:S01]  /*76b0*/  FFMA R5, R83, R119, R5 ;  /* 0x0000007753057223 */ /* 0x000fe20000000005 */
[----:B------:R-:W-:Y:S01]  /*76c0*/  SHF.L.U32 R124, R127, 0x10, RZ ;  /* 0x000000107f7c7819 */ /* 0x000fe200000006ff */
[C---:B------:R-:W-:Y:S01]  /*76d0*/  FMUL R9, R82.reuse, R9 ;  /* 0x0000000952097220 */ /* 0x040fe20000400000 */
[----:B------:R-:W-:Y:S01]  /*76e0*/  FFMA R6, R83, R120, R6 ;  /* 0x0000007853067223 */ /* 0x000fe20000000006 */
[----:B------:R-:W-:Y:S01]  /*76f0*/  LOP3.LUT R125, R127, 0xffff0000, RZ, 0xc0, !PT ;  /* 0xffff00007f7d7812 */ /* 0x000fe200078ec0ff */
[C---:B------:R-:W-:Y:S01]  /*7700*/  FMUL R10, R82.reuse, R10 ;  /* 0x0000000a520a7220 */ /* 0x040fe20000400000 */
[C---:B------:R-:W-:Y:S01]  /*7710*/  FFMA R7, R83.reuse, R121, R7 ;  /* 0x0000007953077223 */ /* 0x040fe20000000007 */
[----:B------:R-:W-:Y:S01]  /*7720*/  FMUL R11, R82, R11 ;  /* 0x0000000b520b7220 */ /* 0x000fe20000400000 */
[C---:B------:R-:W-:Y:S01]  /*7730*/  FFMA R8, R83.reuse, R122, R8 ;  /* 0x0000007a53087223 */ /* 0x040fe20000000008 */
[C---:B------:R-:W-:Y:S01]  /*7740*/  FFMA R9, R83.reuse, R123, R9 ;  /* 0x0000007b53097223 */ /* 0x040fe20000000009 */
[C---:B------:R-:W-:Y:S01]  /*7750*/  FFMA R10, R83.reuse, R124, R10 ;  /* 0x0000007c530a7223 */ /* 0x040fe2000000000a */
[----:B------:R-:W-:Y:S01]  /*7760*/  FFMA R11, R83, R125, R11 ;  /* 0x0000007d530b7223 */ /* 0x000fe2000000000b */
[----:B------:R-:W-:Y:S01]  /*7770*/  F2FP.BF16.F32.PACK_AB R26, R29, R28 ;  /* 0x0000001c1d1a723e */ /* 0x000fe200000010ff */
[----:B------:R-:W-:Y:S01]  /*7780*/  UIADD3 UR7, UPT, UPT, UR38, 0x1, URZ ;  /* 0x0000000126077890 */ /* 0x000fe2000fffe0ff */
[----:B------:R-:W-:Y:S01]  /*7790*/  F2FP.BF16.F32.PACK_AB R27, R31, R30 ;  /* 0x0000001e1f1b723e */ /* 0x000fe200000010ff */
[----:B------:R-:W-:Y:S01]  /*77a0*/  BSSY.RECONVERGENT B0, `(.L_x_96) ;  /* 0x0000038000007945 */ /* 0x000fe20003800200 */
[----:B------:R-:W-:Y:S02]  /*77b0*/  F2FP.BF16.F32.PACK_AB R4, R5, R4 ;  /* 0x000000040504723e */ /* 0x000fe400000010ff */
[----:B------:R-:W-:Y:S01]  /*77c0*/  F2FP.BF16.F32.PACK_AB R5, R7, R6 ;  /* 0x000000060705723e */ /* 0x000fe200000010ff */
[----:B------:R1:W-:Y:S01]  /*77d0*/  STSM.16.M88.4 [R0+0x2a00], R24 ;  /* 0x002a001800007844 */ /* 0x0003e20000000200 */
[----:B------:R-:W-:Y:S02]  /*77e0*/  F2FP.BF16.F32.PACK_AB R6, R9, R8 ;  /* 0x000000080906723e */ /* 0x000fe400000010ff */
[----:B------:R-:W-:Y:S05]  /*77f0*/  F2FP.BF16.F32.PACK_AB R7, R11, R10 ;  /* 0x0000000a0b07723e */ /* 0x000fea00000010ff */
[----:B------:R1:W-:Y:S01]  /*7800*/  STSM.16.M88.4 [R0+0x3200], R4 ;  /* 0x0032000400007844 */ /* 0x0003e20000000200 */
[----:B------:R-:W-:Y:S01]  /*7810*/  @!PT LDS RZ, [RZ] ;  /* 0x00000000fffff984 */ /* 0x000fe20000000800 */
[----:B------:R-:W-:Y:S01]  /*7820*/  @!PT LDS RZ, [RZ] ;  /* 0x00000000fffff984 */ /* 0x000fe20000000800 */
[----:B------:R-:W-:Y:S01]  /*7830*/  @!PT LDS RZ, [RZ] ;  /* 0x00000000fffff984 */ /* 0x000fe20000000800 */
[----:B------:R-:W-:Y:S01]  /*7840*/  @!PT LDS RZ, [RZ] ;  /* 0x00000000fffff984 */ /* 0x000fe20000000800 */
[----:B------:R2:W-:Y:S07]  /*7850*/  MEMBAR.ALL.CTA ;  /* 0x0000000000007992 */ /* 0x0005ee0000008000 */
[----:B--2---:R-:W2:Y:S02]  /*7860*/  FENCE.VIEW.ASYNC.S ;  /* 0x00000000000073c6 */ /* 0x004ea40000000000 */
[----:B--2---:R-:W-:Y:S06]  /*7870*/  BAR.SYNC.DEFER_BLOCKING 0x1, 0x80 ;  /* 0x0042000000007b1d */ /* 0x004fec0000010000 */
[----:B------:R-:W-:Y:S05]  /*7880*/  @P0 BRA `(.L_x_97) ;  /* 0x0000000000a40947 */ /* 0x000fea0003800000 */
[----:B------:R-:W-:Y:S01]  /*7890*/  R2UR UR9, R140 ;  /* 0x000000008c0972ca */ /* 0x000fe200000e0000 */
[----:B------:R-:W-:Y:S01]  /*78a0*/  UIADD3 UR4, UP0, UPT, UR44, 0x680, URZ ;  /* 0x000006802c047890 */ /* 0x000fe2000ff1e0ff */
[----:B------:R-:W-:Y:S01]  /*78b0*/  R2UR UR10, R141 ;  /* 0x000000008d0a72ca */ /* 0x000fe200000e0000 */
[----:B------:R-:W-:Y:S02]  /*78c0*/  UIMAD UR6, UR38, 0x3800, UR36 ;  /* 0x00003800260678a4 */ /* 0x000fe4000f8e0224 */
[----:B------:R-:W-:Y:S02]  /*78d0*/  UIADD3.X UR5, UPT, UPT, URZ, UR45, URZ, UP0, !UPT ;  /* 0x0000002dff057290 */ /* 0x000fe400087fe4ff */
[----:B------:R-:W-:Y:S01]  /*78e0*/  UIADD3 UR8, UPT, UPT, UR6, 0x200, URZ ;  /* 0x0000020006087890 */ /* 0x000fe2000fffe0ff */
[----:B------:R-:W-:Y:S01]  /*78f0*/  UMOV UR11, UR60 ;  /* 0x0000003c000b7c82 */ /* 0x000fe20008000000 */
[----:B------:R-:W-:Y:S01]  /*7900*/  UIADD3 UR16, UPT, UPT, UR6, 0xa00, URZ ;  /* 0x00000a0006107890 */ /* 0x000fe2000fffe0ff */
[----:B------:R-:W-:Y:S03]  /*7910*/  UMOV UR19, UR60 ;  /* 0x0000003c00137c82 */ /* 0x000fe60008000000 */
[----:B------:R-:W-:Y:S02]  /*7920*/  UIMAD UR9, UR9, 0x70, URZ ;  /* 0x00000070090978a4 */ /* 0x000fe4000f8e02ff */
[----:B------:R-:W-:Y:S02]  /*7930*/  USHF.L.U32 UR10, UR10, 0x6, URZ ;  /* 0x000000060a0a7899 */ /* 0x000fe400080006ff */
[----:B------:R-:W-:Y:S02]  /*7940*/  UIADD3 UR17, UPT, UPT, UR9, 0x10, URZ ;  /* 0x0000001009117890 */ /* 0x000fe4000fffe0ff */
[----:B------:R-:W-:Y:S02]  /*7950*/  UIADD3 UR28, UPT, UPT, UR6, 0x1200, URZ ;  /* 0x00001200061c7890 */ /* 0x000fe4000fffe0ff */
[----:B------:R-:W-:Y:S01]  /*7960*/  UIADD3 UR29, UPT, UPT, UR9, 0x20, URZ ;  /* 0x00000020091d7890 */ /* 0x000fe2000fffe0ff */
[----:B------:R-:W-:Y:S02]  /*7970*/  UMOV UR18, UR10 ;  /* 0x0000000a00127c82 */ /* 0x000fe40008000000 */
[----:B------:R2:W-:Y:S01]  /*7980*/  UTMASTG.3D [UR8], [UR4] ;  /* 0x00000008040073b5 */ /* 0x0005e20008010000 */
[----:B------:R-:W-:Y:S01]  /*7990*/  UMOV UR31, UR60 ;  /* 0x0000003c001f7c82 */ /* 0x000fe20008000000 */
[----:B------:R-:W-:Y:S01]  /*79a0*/  UMOV UR30, UR10 ;  /* 0x0000000a001e7c82 */ /* 0x000fe20008000000 */
[----:B------:R-:W-:Y:S02]  /*79b0*/  UIADD3 UR32, UPT, UPT, UR6, 0x1a00, URZ ;  /* 0x00001a0006207890 */ /* 0x000fe4000fffe0ff */
[----:B------:R-:W-:Y:S01]  /*79c0*/  UIADD3 UR33, UPT, UPT, UR9, 0x30, URZ ;  /* 0x0000003009217890 */ /* 0x000fe2000fffe0ff */
[----:B------:R-:W-:Y:S01]  /*79d0*/  UMOV UR35, UR60 ;  /* 0x0000003c00237c82 */ /* 0x000fe20008000000 */
[----:B------:R2:W-:Y:S01]  /*79e0*/  UTMASTG.3D [UR16], [UR4] ;  /* 0x00000010040073b5 */ /* 0x0005e20008010000 */
[----:B------:R-:W-:Y:S01]  /*79f0*/  UMOV UR34, UR10 ;  /* 0x0000000a00227c82 */ /* 0x000fe20008000000 */
[----:B------:R-:W-:Y:S02]  /*7a00*/  UIADD3 UR24, UPT, UPT, UR6, 0x2200, URZ ;  /* 0x0000220006187890 */ /* 0x000fe4000fffe0ff */
[----:B------:R-:W-:Y:S01]  /*7a10*/  UIADD3 UR25, UPT, UPT, UR9, 0x40, URZ ;  /* 0x0000004009197890 */ /* 0x000fe2000fffe0ff */
[----:B------:R-:W-:Y:S01]  /*7a20*/  UMOV UR27, UR60 ;  /* 0x0000003c001b7c82 */ /* 0x000fe20008000000 */
[----:B------:R-:W-:Y:S01]  /*7a30*/  UMOV UR26, UR10 ;  /* 0x0000000a001a7c82 */ /* 0x000fe20008000000 */
[----:B------:R2:W-:Y:S01]  /*7a40*/  UTMASTG.3D [UR28], [UR4] ;  /* 0x0000001c040073b5 */ /* 0x0005e20008010000 */
[----:B------:R-:W-:Y:S02]  /*7a50*/  UIADD3 UR20, UPT, UPT, UR6, 0x2a00, URZ ;  /* 0x00002a0006147890 */ /* 0x000fe4000fffe0ff */
[----:B------:R-:W-:Y:S01]  /*7a60*/  UIADD3 UR21, UPT, UPT, UR9, 0x50, URZ ;  /* 0x0000005009157890 */ /* 0x000fe2000fffe0ff */
[----:B------:R-:W-:Y:S01]  /*7a70*/  UMOV UR23, UR60 ;  /* 0x0000003c00177c82 */ /* 0x000fe20008000000 */
[----:B------:R-:W-:Y:S01]  /*7a80*/  UMOV UR22, UR10 ;  /* 0x0000000a00167c82 */ /* 0x000fe20008000000 */
[----:B------:R-:W-:Y:S01]  /*7a90*/  UIADD3 UR12, UPT, UPT, UR6, 0x3200, URZ ;  /* 0x00003200060c7890 */ /* 0x000fe2000fffe0ff */
[----:B------:R2:W-:Y:S01]  /*7aa0*/  UTMASTG.3D [UR32], [UR4] ;  /* 0x00000020040073b5 */ /* 0x0005e20008010000 */
[----:B------:R-:W-:Y:S01]  /*7ab0*/  UIADD3 UR13, UPT, UPT, UR9, 0x60, URZ ;  /* 0x00000060090d7890 */ /* 0x000fe2000fffe0ff */
[----:B------:R-:W-:Y:S01]  /*7ac0*/  UMOV UR15, UR60 ;  /* 0x0000003c000f7c82 */ /* 0x000fe20008000000 */
[----:B------:R-:W-:Y:S01]  /*7ad0*/  UMOV UR14, UR10 ;  /* 0x0000000a000e7c82 */ /* 0x000fe20008000000 */
[----:B------:R2:W-:Y:S01]  /*7ae0*/  UTMASTG.3D [UR24], [UR4] ;  /* 0x00000018040073b5 */ /* 0x0005e20008010000 */
[----:B------:R2:W-:Y:S05]  /*7af0*/  UTMASTG.3D [UR20], [UR4] ;  /* 0x00000014040073b5 */ /* 0x0005ea0008010000 */
[----:B------:R2:W-:Y:S02]  /*7b00*/  UTMASTG.3D [UR12], [UR4] ;  /* 0x0000000c040073b5 */ /* 0x0005e40008010000 */
[----:B--2---:R0:W-:Y:S02]  /*7b10*/  UTMACMDFLUSH ;  /* 0x00000000000079b7 */ /* 0x0041e40000000000 */
.L_x_97:
[----:B------:R-:W-:Y:S05]  /*7b20*/  BSYNC.RECONVERGENT B0 ;  /* 0x0000000000007941 */ /* 0x000fea0003800200 */
.L_x_96:
[----:B------:R-:W-:Y:S04]  /*7b30*/  BSSY.RECONVERGENT B0, `(.L_x_98) ;  /* 0x0000003000007945 */ /* 0x000fe80003800200 */
[----:B------:R-:W-:Y:S05]  /*7b40*/  @P0 BRA `(.L_x_99) ;  /* 0x0000000000040947 */ /* 0x000fea0003800000 */
[----:B------:R-:W-:Y:S04]  /*7b50*/  DEPBAR.LE SB0, 0x0 ;  /* 0x000080000000791a */ /* 0x000fe80000000000 */
.L_x_99:
[----:B------:R-:W-:Y:S05]  /*7b60*/  BSYNC.RECONVERGENT B0 ;  /* 0x0000000000007941 */ /* 0x000fea0003800200 */
.L_x_98:
[----:B------:R-:W-:Y:S01]  /*7b70*/  BAR.SYNC.DEFER_BLOCKING 0x1, 0x80 ;  /* 0x0042000000007b1d */ /* 0x000fe20000010000 */
[----:B------:R-:W-:Y:S01]  /*7b80*/  UIADD3 UR39, UPT, UPT, UR39, 0x1, URZ ;  /* 0x0000000127277890 */ /* 0x000fe2000fffe0ff */
[----:B------:R-:W-:Y:S03]  /*7b90*/  IADD3 R81, PT, PT, R81, 0x1, RZ ;  /* 0x0000000151517810 */ /* 0x000fe60007ffe0ff */
[----:B------:R-:W-:Y:S09]  /*7ba0*/  UISETP.NE.AND UP0, UPT, UR39, URZ, UPT ;  /* 0x000000ff2700728c */ /* 0x000ff2000bf05270 */
[----:B------:R-:W-:Y:S05]  /*7bb0*/  BRA.U !UP0, `(.L_x_100) ;  /* 0x0000000108287547 */ /* 0x000fea000b800000 */
[----:B------:R-:W-:Y:S01]  /*7bc0*/  ISETP.NE.AND P0, PT, R156, RZ, PT ;  /* 0x000000ff9c00720c */ /* 0x000fe20003f05270 */
[----:B-1----:R-:W-:Y:S11]  /*7bd0*/  IMAD.U32 R0, RZ, RZ, UR37 ;  /* 0x00000025ff007e24 */ /* 0x002ff6000f8e00ff */
[----:B------:R-:W-:Y:S01]  /*7be0*/  @!UPT UIADD3 URZ, UPT, UPT, URZ, URZ, URZ ;  /* 0x000000fffffff290 */ /* 0x000fe2000fffe0ff */
[C---:B------:R-:W-:Y:S01]  /*7bf0*/  @P0 LEA R2, R149.reuse, UR36, 0x3 ;  /* 0x0000002495020c11 */ /* 0x040fe2000f8e18ff */
[----:B------:R-:W-:Y:S04]  /*7c00*/  VIADD R149, R149, 0x1 ;  /* 0x0000000195957836 */ /* 0x000fe80000000000 */
[----:B------:R-:W-:Y:S05]  /*7c10*/  @P0 VIADD R2, R2, 0x30 ;  /* 0x0000003002020836 */ /* 0x000fea0000000000 */
[----:B------:R-:W-:Y:S04]  /*7c20*/  @P0 PRMT R0, R0, 0x654, R2 ;  /* 0x0000065400000816 */ /* 0x000fe80000000002 */
[----:B------:R2:W-:Y:S01]  /*7c30*/  @P0 SYNCS.ARRIVE.TRANS64.RED.A1T0 RZ, [R0+URZ], RZ ;  /* 0x000000ff00ff09a7 */ /* 0x0005e200081004ff */
[C---:B------:R-:W-:Y:S04]  /*7c40*/  ISETP.NE.AND P0, PT, R149.reuse, 0x2, PT ;  /* 0x000000029500780c */ /* 0x040fe80003f05270 */
[----:B------:R-:W-:Y:S09]  /*7c50*/  SEL R149, R149, RZ, P0 ;  /* 0x000000ff95957207 */ /* 0x000ff20000000000 */
.L_x_100:
[----:B------:R-:W-:Y:S01]  /*7c60*/  ISETP.NE.AND P2, PT, R154, RZ, PT ;  /* 0x000000ff9a00720c */ /* 0x000fe20003f45270 */
[----:B------:R-:W-:Y:S01]  /*7c70*/  UISETP.NE.AND UP0, UPT, UR7, 0x2, UPT ;  /* 0x000000020700788c */ /* 0x000fe2000bf05270 */
[----:B------:R-:W-:Y:S01]  /*7c80*/  ISETP.NE.AND P0, PT, R155, 0x2, PT ;  /* 0x000000029b00780c */ /* 0x000fe20003f05270 */
[----:B------:R-:W-:Y:S01]  /*7c90*/  IMAD.IADD R140, R79, 0x1, R138 ;  /* 0x000000014f8c7824 */ /* 0x000fe200078e028a */
[----:B------:R-:W-:Y:S01]  /*7ca0*/  ISETP.NE.AND P1, PT, R81, 0x4, PT ;  /* 0x000000045100780c */ /* 0x000fe20003f25270 */
[----:B------:R-:W-:Y:S01]  /*7cb0*/  USEL UR4, URZ, 0x1, UP0 ;  /* 0x00000001ff047887 */ /* 0x000fe20008000000 */
[----:B------:R-:W-:Y:S01]  /*7cc0*/  SEL R2, RZ, 0x1, P0 ;  /* 0x00000001ff027807 */ /* 0x000fe20000000000 */
[----:B------:R-:W-:Y:S01]  /*7cd0*/  USEL UR38, UR7, URZ, UP0 ;  /* 0x000000ff07267287 */ /* 0x000fe20008000000 */
[----:B-12---:R-:W-:Y:S01]  /*7ce0*/  SEL R0, RZ, 0x1, P1 ;  /* 0x00000001ff007807 */ /* 0x006fe20000800000 */
[----:B------:R-:W-:Y:S01]  /*7cf0*/  IMAD.IADD R141, R80, 0x1, R139 ;  /* 0x00000001508d7824 */ /* 0x000fe200078e028b */
[----:B------:R-:W-:Y:S02]  /*7d00*/  LOP3.LUT R150, R150, R2, RZ, 0x3c, !PT ;  /* 0x0000000296967212 */ /* 0x000fe400078e3cff */
[----:B------:R-:W-:Y:S02]  /*7d10*/  LOP3.LUT R152, R152, UR4, RZ, 0x3c, !PT ;  /* 0x0000000498987c12 */ /* 0x000fe4000f8e3cff */
[----:B------:R-:W-:Y:S02]  /*7d20*/  @P2 R2UR UR60, R148 ;  /* 0x00000000943c22ca */ /* 0x000fe400000e0000 */
[----:B------:R-:W-:Y:S02]  /*7d30*/  LOP3.LUT R151, R151, R0, RZ, 0x3c, !PT ;  /* 0x0000000097977212 */ /* 0x000fe400078e3cff */
[----:B------:R-:W-:Y:S02]  /*7d40*/  SEL R155, R155, RZ, P0 ;  /* 0x000000ff9b9b7207 */ /* 0x000fe40000000000 */
[----:B------:R-:W-:Y:S01]  /*7d50*/  SEL R81, R81, RZ, P1 ;  /* 0x000000ff51517207 */ /* 0x000fe20000800000 */
[----:B------:R-:W-:Y:S08]  /*7d60*/  @P2 BRA `(.L_x_101) ;  /* 0xffffffd4002c2947 */ /* 0x000ff0000383ffff */
[----:B------:R-:W-:-:S09]  /*7d70*/  UISETP.NE.AND UP0, UPT, UR40, URZ, UPT ;  /* 0x000000ff2800728c */ /* 0x000fd2000bf05270 */
[----:B------:R-:W-:Y:S05]  /*7d80*/  BRA.U !UP0, `(.L_x_102) ;  /* 0x0000000108487547 */ /* 0x000fea000b800000 */
[----:B------:R-:W1:Y:S02]  /*7d90*/  LDCU.64 UR4, c[0x0][0x890] ;  /* 0x00011200ff0477ac */ /* 0x000e640008000a00 */
[----:B-1----:R-:W-:-:S04]  /*7da0*/  UISETP.NE.U32.AND UP0, UPT, UR4, URZ, UPT ;  /* 0x000000ff0400728c */ /* 0x002fc8000bf05070 */
[----:B------:R-:W-:-:S09]  /*7db0*/  UISETP.NE.AND.EX UP0, UPT, UR5, URZ, UPT, UP0 ;  /* 0x000000ff0500728c */ /* 0x000fd2000bf05300 */
[----:B------:R-:W-:Y:S05]  /*7dc0*/  BRA.U UP0, `(.L_x_103) ;  /* 0x00000001000c7547 */ /* 0x000fea000b800000 */
[----:B------:R-:W-:-:S13]  /*7dd0*/  FSETP.NEU.AND P0, PT, R83, RZ, PT ;  /* 0x000000ff5300720b */ /* 0x000fda0003f0d000 */
[----:B------:R-:W-:Y:S05]  /*7de0*/  @!P0 EXIT ;  /* 0x000000000000894d */ /* 0x000fea0003800000 */
[----:B------:R-:W-:Y:S05]  /*7df0*/  BRA `(.L_x_102) ;  /* 0x00000000002c7947 */ /* 0x000fea0003800000 */
.L_x_103:
[----:B------:R-:W-:Y:S01]  /*7e00*/  LOP3.LUT P0, RZ, R142, 0xff, RZ, 0xc0, !PT ;  /* 0x000000ff8eff7812 */ /* 0x000fe2000780c0ff */
[----:B------:R-:W-:-:S12]  /*7e10*/  BSSY.RECONVERGENT B0, `(.L_x_102) ;  /* 0x0000009000007945 */ /* 0x000fd80003800200 */
[----:B------:R-:W-:Y:S05]  /*7e20*/  @P0 BRA `(.L_x_104) ;  /* 0x0000000000140947 */ /* 0x000fea0003800000 */
[----:B------:R-:W1:Y:S02]  /*7e30*/  LDCU.64 UR4, c[0x0][0x888] ;  /* 0x00011100ff0477ac */ /* 0x000e640008000a00 */
[----:B-1----:R-:W-:-:S04]  /*7e40*/  ISETP.NE.U32.AND P0, PT, RZ, UR4, PT ;  /* 0x00000004ff007c0c */ /* 0x002fc8000bf05070 */
[----:B------:R-:W-:-:S13]  /*7e50*/  ISETP.NE.AND.EX P0, PT, RZ, UR5, PT, P0 ;  /* 0x00000005ff007c0c */ /* 0x000fda000bf05300 */
[----:B------:R-:W-:Y:S05]  /*7e60*/  @!P0 EXIT ;  /* 0x000000000000894d */ /* 0x000fea0003800000 */
[----:B------:R-:W-:Y:S05]  /*7e70*/  BRA `(.L_x_105) ;  /* 0x0000000000087947 */ /* 0x000fea0003800000 */
.L_x_104:
[----:B------:R-:W-:-:S13]  /*7e80*/  FSETP.NEU.AND P0, PT, R83, RZ, PT ;  /* 0x000000ff5300720b */ /* 0x000fda0003f0d000 */
[----:B------:R-:W-:Y:S05]  /*7e90*/  @!P0 EXIT ;  /* 0x000000000000894d */ /* 0x000fea0003800000 */
.L_x_105:
[----:B------:R-:W-:Y:S05]  /*7ea0*/  BSYNC.RECONVERGENT B0 ;  /* 0x0000000000007941 */ /* 0x000fea0003800200 */
.L_x_102:
[----:B------:R-:W-:-:S04]  /*7eb0*/  DEPBAR.LE SB0, 0x0 ;  /* 0x000080000000791a */ /* 0x000fc80000000000 */
[----:B------:R-:W-:Y:S05]  /*7ec0*/  EXIT ;  /* 0x000000000000794d */ /* 0x000fea0003800000 */
.L_x_19:
[----:B--2---:R2:W1:Y:S02]  /*7ed0*/  SYNCS.PHASECHK.TRANS64.TRYWAIT P0, [R2+URZ+0xc0], R3 ;  /* 0x0000c003020075a7 */ /* 0x00446400080011ff */
[----:B-1----:R-:W-:Y:S05]  /*7ee0*/  @!P0 NANOSLEEP.SYNCS 0x989680 ;  /* 0x009896800000895d */ /* 0x002fea0003900000 */
[----:B------:R-:W1:Y:S02]  /*7ef0*/  @!P0 SYNCS.PHASECHK.TRANS64 P0, [R2+URZ+0xc0], R3 ;  /* 0x0000c003020085a7 */ /* 0x000e6400080010ff */
[----:B-1----:R-:W-:Y:S05]  /*7f00*/  @!P0 BRA `(.L_x_19) ;  /* 0xfffffffc00f08947 */ /* 0x002fea000383ffff */
[----:B------:R-:W-:Y:S05]  /*7f10*/  BRA `(.L_x_106) ;  /* 0xffffff9400907947 */ /* 0x000fea000383ffff */
.L_x_22:
[----:B-1----:R-:W-:Y:S07]  /*7f20*/  MOV R2, UR57 ;  /* 0x0000003900027c02 */ /* 0x002fee0008000f00 */
.L_x_107:
[----:B-1----:R1:W2:Y:S02]  /*7f30*/  SYNCS.PHASECHK.TRANS64.TRYWAIT P0, [R2+URZ+0x10], R4 ;  /* 0x00001004020075a7 */ /* 0x0022a400080011ff */
[----:B--2---:R-:W-:Y:S05]  /*7f40*/  @!P0 NANOSLEEP.SYNCS 0x989680 ;  /* 0x009896800000895d */ /* 0x004fea0003900000 */
[----:B------:R-:W2:Y:S02]  /*7f50*/  @!P0 SYNCS.PHASECHK.TRANS64 P0, [R2+URZ+0x10], R4 ;  /* 0x00001004020085a7 */ /* 0x000ea400080010ff */
[----:B--2---:R-:W-:Y:S05]  /*7f60*/  @!P0 BRA `(.L_x_107) ;  /* 0xfffffffc00f08947 */ /* 0x004fea000383ffff */
[----:B------:R-:W-:Y:S05]  /*7f70*/  BRA `(.L_x_21) ;  /* 0xffffff9400e07947 */ /* 0x000fea000383ffff */
.L_x_28:
[----:B-1----:R-:W-:Y:S07]  /*7f80*/  MOV R2, UR57 ;  /* 0x0000003900027c02 */ /* 0x002fee0008000f00 */
.L_x_108:
[----:B-1----:R1:W2:Y:S02]  /*7f90*/  SYNCS.PHASECHK.TRANS64.TRYWAIT P0, [R2+URZ+0x10], R4 ;  /* 0x00001004020075a7 */ /* 0x0022a400080011ff */
[----:B--2---:R-:W-:Y:S05]  /*7fa0*/  @!P0 NANOSLEEP.SYNCS 0x989680 ;  /* 0x009896800000895d */ /* 0x004fea0003900000 */
[----:B------:R-:W2:Y:S02]  /*7fb0*/  @!P0 SYNCS.PHASECHK.TRANS64 P0, [R2+URZ+0x10], R4 ;  /* 0x00001004020085a7 */ /* 0x000ea400080010ff */
[----:B--2---:R-:W-:Y:S05]  /*7fc0*/  @!P0 BRA `(.L_x_108) ;  /* 0xfffffffc00f08947 */ /* 0x004fea000383ffff */
[----:B------:R-:W-:Y:S05]  /*7fd0*/  BRA `(.L_x_27) ;  /* 0xffffff9c000c7947 */ /* 0x000fea000383ffff */
.L_x_32:
[----:B-1----:R1:W2:Y:S02]  /*7fe0*/  SYNCS.PHASECHK.TRANS64.TRYWAIT P0, [R2+URZ+0x50], R3 ;  /* 0x00005003020075a7 */ /* 0x0022a400080011ff */
[----:B--2---:R-:W-:Y:S05]  /*7ff0*/  @!P0 NANOSLEEP.SYNCS 0x989680 ;  /* 0x009896800000895d */ /* 0x004fea0003900000 */
[----:B------:R-:W2:Y:S02]  /*8000*/  @!P0 SYNCS.PHASECHK.TRANS64 P0, [R2+URZ+0x50], R3 ;  /* 0x00005003020085a7 */ /* 0x000ea400080010ff */
[----:B--2---:R-:W-:Y:S05]  /*8010*/  @!P0 BRA `(.L_x_32) ;  /* 0xfffffffc00f08947 */ /* 0x004fea000383ffff */
[----:B------:R-:W-:Y:S05]  /*8020*/  BRA `(.L_x_109) ;  /* 0xffffffa000187947 */ /* 0x000fea000383ffff */
.L_x_36:
[----:B----4-:R-:W-:-:S07]  /*8030*/  MOV R0, UR4 ;  /* 0x0000000400007c02 */ /* 0x010fce0008000f00 */
.L_x_110:
[----:B-1----:R1:W2:Y:S02]  /*8040*/  SYNCS.PHASECHK.TRANS64.TRYWAIT P0, [R0+URZ], R2 ;  /* 0x00000002000075a7 */ /* 0x0022a400080011ff */
[----:B--2---:R-:W-:Y:S05]  /*8050*/  @!P0 NANOSLEEP.SYNCS 0x989680 ;  /* 0x009896800000895d */ /* 0x004fea0003900000 */
[----:B------:R-:W2:Y:S02]  /*8060*/  @!P0 SYNCS.PHASECHK.TRANS64 P0, [R0+URZ], R2 ;  /* 0x00000002000085a7 */ /* 0x000ea400080010ff */
[----:B--2---:R-:W-:Y:S05]  /*8070*/  @!P0 BRA `(.L_x_110) ;  /* 0xfffffffc00f08947 */ /* 0x004fea000383ffff */
[----:B------:R-:W-:Y:S05]  /*8080*/  BRA `(.L_x_111) ;  /* 0xffffffa400887947 */ /* 0x000fea000383ffff */
.L_x_39:
[----:B-1----:R1:W2:Y:S02]  /*8090*/  SYNCS.PHASECHK.TRANS64.TRYWAIT P0, [R0+URZ+0xb0], R4 ;  /* 0x0000b004000075a7 */ /* 0x0022a400080011ff */
[----:B--2---:R-:W-:Y:S05]  /*80a0*/  @!P0 NANOSLEEP.SYNCS 0x989680 ;  /* 0x009896800000895d */ /* 0x004fea0003900000 */
[----:B------:R-:W2:Y:S02]  /*80b0*/  @!P0 SYNCS.PHASECHK.TRANS64 P0, [R0+URZ+0xb0], R4 ;  /* 0x0000b004000085a7 */ /* 0x000ea400080010ff */
[----:B--2---:R-:W-:Y:S05]  /*80c0*/  @!P0 BRA `(.L_x_39) ;  /* 0xfffffffc00f08947 */ /* 0x004fea000383ffff */
[----:B------:R-:W-:Y:S05]  /*80d0*/  BRA `(.L_x_112) ;  /* 0xffffffa400e47947 */ /* 0x000fea000383ffff */
.L_x_40:
[----:B------:R-:W-:-:S07]  /*80e0*/  MOV R0, UR4 ;  /* 0x0000000400007c02 */ /* 0x000fce0008000f00 */
.L_x_113:
[----:B-1----:R1:W2:Y:S02]  /*80f0*/  SYNCS.PHASECHK.TRANS64.TRYWAIT P0, [R0+URZ+0x60], R5 ;  /* 0x00006005000075a7 */ /* 0x0022a400080011ff */
[----:B--2---:R-:W-:Y:S05]  /*8100*/  @!P0 NANOSLEEP.SYNCS 0x989680 ;  /* 0x009896800000895d */ /* 0x004fea0003900000 */
[----:B------:R-:W2:Y:S02]  /*8110*/  @!P0 SYNCS.PHASECHK.TRANS64 P0, [R0+URZ+0x60], R5 ;  /* 0x00006005000085a7 */ /* 0x000ea400080010ff */
[----:B--2---:R-:W-:Y:S05]  /*8120*/  @!P0 BRA `(.L_x_113) ;  /* 0xfffffffc00f08947 */ /* 0x004fea000383ffff */
[----:B------:R-:W-:Y:S05]  /*8130*/  BRA `(.L_x_114) ;  /* 0xffffffa400f47947 */ /* 0x000fea000383ffff */
.L_x_41:
[----:B-1----:R1:W2:Y:S02]  /*8140*/  SYNCS.PHASECHK.TRANS64.TRYWAIT P1, [R0+URZ+0x50], R4 ;  /* 0x00005004000075a7 */ /* 0x0022a400080211ff */
[----:B--2---:R-:W-:Y:S05]  /*8150*/  @!P1 NANOSLEEP.SYNCS 0x989680 ;  /* 0x009896800000995d */ /* 0x004fea0003900000 */
[----:B------:R-:W2:Y:S02]  /*8160*/  @!P1 SYNCS.PHASECHK.TRANS64 P1, [R0+URZ+0x50], R4 ;  /* 0x00005004000095a7 */ /* 0x000ea400080210ff */
[----:B--2---:R-:W-:Y:S05]  /*8170*/  @!P1 BRA `(.L_x_41) ;  /* 0xfffffffc00f09947 */ /* 0x004fea000383ffff */
[----:B------:R-:W-:Y:S05]  /*8180*/  BRA `(.L_x_115) ;  /* 0xffffffa800247947 */ /* 0x000fea000383ffff */
.L_x_44:
[----:B------:R-:W-:-:S07]  /*8190*/  MOV R0, UR4 ;  /* 0x0000000400007c02 */ /* 0x000fce0008000f00 */
.L_x_116:
[----:B-1----:R1:W2:Y:S02]  /*81a0*/  SYNCS.PHASECHK.TRANS64.TRYWAIT P0, [R0+URZ+0x60], R2 ;  /* 0x00006002000075a7 */ /* 0x0022a400080011ff */
[----:B--2---:R-:W-:Y:S05]  /*81b0*/  @!P0 NANOSLEEP.SYNCS 0x989680 ;  /* 0x009896800000895d */ /* 0x004fea0003900000 */
[----:B------:R-:W2:Y:S02]  /*81c0*/  @!P0 SYNCS.PHASECHK.TRANS64 P0, [R0+URZ+0x60], R2 ;  /* 0x00006002000085a7 */ /* 0x000ea400080010ff */
[----:B--2---:R-:W-:Y:S05]  /*81d0*/  @!P0 BRA `(.L_x_116) ;  /* 0xfffffffc00f08947 */ /* 0x004fea000383ffff */
[----:B------:R-:W-:Y:S05]  /*81e0*/  BRA `(.L_x_43) ;  /* 0xffffffa800787947 */ /* 0x000fea000383ffff */
.L_x_51:
[----:B-1----:R1:W2:Y:S02]  /*81f0*/  SYNCS.PHASECHK.TRANS64.TRYWAIT P1, [R0+URZ+0x50], R2 ;  /* 0x00005002000075a7 */ /* 0x0022a400080211ff */
[----:B--2---:R-:W-:Y:S05]  /*8200*/  @!P1 NANOSLEEP.SYNCS 0x989680 ;  /* 0x009896800000995d */ /* 0x004fea0003900000 */
[----:B------:R-:W2:Y:S02]  /*8210*/  @!P1 SYNCS.PHASECHK.TRANS64 P1, [R0+URZ+0x50], R2 ;  /* 0x00005002000095a7 */ /* 0x000ea400080210ff */
[----:B--2---:R-:W-:Y:S05]  /*8220*/  @!P1 BRA `(.L_x_51) ;  /* 0xfffffffc00f09947 */ /* 0x004fea000383ffff */
[----:B------:R-:W-:Y:S05]  /*8230*/  BRA `(.L_x_117) ;  /* 0xffffffac00e47947 */ /* 0x000fea000383ffff */
.L_x_52:
[----:B------:R-:W-:-:S07]  /*8240*/  MOV R2, UR73 ;  /* 0x0000004900027c02 */ /* 0x000fce0008000f00 */
.L_x_118:
[----:B-1----:R1:W2:Y:S02]  /*8250*/  SYNCS.PHASECHK.TRANS64.TRYWAIT P0, [R2+URZ+0x90], R0 ;  /* 0x00009000020075a7 */ /* 0x0022a400080011ff */
[----:B--2---:R-:W-:Y:S05]  /*8260*/  @!P0 NANOSLEEP.SYNCS 0x989680 ;  /* 0x009896800000895d */ /* 0x004fea0003900000 */
[----:B------:R-:W2:Y:S02]  /*8270*/  @!P0 SYNCS.PHASECHK.TRANS64 P0, [R2+URZ+0x90], R0 ;  /* 0x00009000020085a7 */ /* 0x000ea400080010ff */
[----:B--2---:R-:W-:Y:S05]  /*8280*/  @!P0 BRA `(.L_x_118) ;  /* 0xfffffffc00f08947 */ /* 0x004fea000383ffff */
[----:B------:R-:W-:Y:S05]  /*8290*/  BRA `(.L_x_119) ;  /* 0xffffffb000347947 */ /* 0x000fea000383ffff */
.L_x_55:
[----:B------:R-:W-:Y:S07]  /*82a0*/  MOV R0, UR7 ;  /* 0x0000000700007c02 */ /* 0x000fee0008000f00 */
.L_x_120:
[----:B-1----:R1:W2:Y:S02]  /*82b0*/  SYNCS.PHASECHK.TRANS64.TRYWAIT P0, [R0+URZ], R2 ;  /* 0x00000002000075a7 */ /* 0x0022a400080011ff */
[----:B--2---:R-:W-:Y:S05]  /*82c0*/  @!P0 NANOSLEEP.SYNCS 0x989680 ;  /* 0x009896800000895d */ /* 0x004fea0003900000 */
[----:B------:R-:W2:Y:S02]  /*82d0*/  @!P0 SYNCS.PHASECHK.TRANS64 P0, [R0+URZ], R2 ;  /* 0x00000002000085a7 */ /* 0x000ea400080010ff */
[----:B--2---:R-:W-:Y:S05]  /*82e0*/  @!P0 BRA `(.L_x_120) ;  /* 0xfffffffc00f08947 */ /* 0x004fea000383ffff */
[----:B------:R-:W-:Y:S05]  /*82f0*/  BRA `(.L_x_54) ;  /* 0xffffffb0004c7947 */ /* 0x000fea000383ffff */
.L_x_58:
[----:B------:R-:W-:-:S07]  /*8300*/  MOV R0, UR4 ;  /* 0x0000000400007c02 */ /* 0x000fce0008000f00 */
.L_x_121:
[----:B--2---:R2:W3:Y:S02]  /*8310*/  SYNCS.PHASECHK.TRANS64.TRYWAIT P0, [R0+URZ], R2 ;  /* 0x00000002000075a7 */ /* 0x0044e400080011ff */
[----:B---3--:R-:W-:Y:S05]  /*8320*/  @!P0 NANOSLEEP.SYNCS 0x989680 ;  /* 0x009896800000895d */ /* 0x008fea0003900000 */
[----:B------:R-:W3:Y:S02]  /*8330*/  @!P0 SYNCS.PHASECHK.TRANS64 P0, [R0+URZ], R2 ;  /* 0x00000002000085a7 */ /* 0x000ee400080010ff */
[----:B---3--:R-:W-:Y:S05]  /*8340*/  @!P0 BRA `(.L_x_121) ;  /* 0xfffffffc00f08947 */ /* 0x008fea000383ffff */
[----:B------:R-:W-:Y:S05]  /*8350*/  BRA `(.L_x_122) ;  /* 0xffffffb800447947 */ /* 0x000fea000383ffff */
.L_x_59:
[----:B------:R-:W-:-:S07]  /*8360*/  MOV R0, UR5 ;  /* 0x0000000500007c02 */ /* 0x000fce0008000f00 */
.L_x_123:
[----:B--2---:R2:W3:Y:S02]  /*8370*/  SYNCS.PHASECHK.TRANS64.TRYWAIT P0, [R0+URZ], R3 ;  /* 0x00000003000075a7 */ /* 0x0044e400080011ff */
[----:B---3--:R-:W-:Y:S05]  /*8380*/  @!P0 NANOSLEEP.SYNCS 0x989680 ;  /* 0x009896800000895d */ /* 0x008fea0003900000 */
[----:B------:R-:W3:Y:S02]  /*8390*/  @!P0 SYNCS.PHASECHK.TRANS64 P0, [R0+URZ], R3 ;  /* 0x00000003000085a7 */ /* 0x000ee400080010ff */
[----:B---3--:R-:W-:Y:S05]  /*83a0*/  @!P0 BRA `(.L_x_123) ;  /* 0xfffffffc00f08947 */ /* 0x008fea000383ffff */
[----:B------:R-:W-:Y:S05]  /*83b0*/  BRA `(.L_x_124) ;  /* 0xffffffb800507947 */ /* 0x000fea000383ffff */
.L_x_60:
[----:B------:R-:W-:-:S07]  /*83c0*/  MOV R0, UR5 ;  /* 0x0000000500007c02 */ /* 0x000fce0008000f00 */
.L_x_125:
[----:B--2---:R2:W3:Y:S02]  /*83d0*/  SYNCS.PHASECHK.TRANS64.TRYWAIT P0, [R0+URZ], R3 ;  /* 0x00000003000075a7 */ /* 0x0044e400080011ff */
[----:B---3--:R-:W-:Y:S05]  /*83e0*/  @!P0 NANOSLEEP.SYNCS 0x989680 ;  /* 0x009896800000895d */ /* 0x008fea0003900000 */
[----:B------:R-:W3:Y:S02]  /*83f0*/  @!P0 SYNCS.PHASECHK.TRANS64 P0, [R0+URZ], R3 ;  /* 0x00000003000085a7 */ /* 0x000ee400080010ff */
[----:B---3--:R-:W-:Y:S05]  /*8400*/  @!P0 BRA `(.L_x_125) ;  /* 0xfffffffc00f08947 */ /* 0x008fea000383ffff */
[----:B------:R-:W-:Y:S05]  /*8410*/  BRA `(.L_x_126) ;  /* 0xffffffb8005c7947 */ /* 0x000fea000383ffff */
.L_x_61:
[----:B--2---:R-:W-:-:S07]  /*8420*/  MOV R0, UR4 ;  /* 0x0000000400007c02 */ /* 0x004fce0008000f00 */
.L_x_127:
[----:B--2---:R2:W3:Y:S02]  /*8430*/  SYNCS.PHASECHK.TRANS64.TRYWAIT P0, [R0+URZ], R2 ;  /* 0x00000002000075a7 */ /* 0x0044e400080011ff */
[----:B---3--:R-:W-:Y:S05]  /*8440*/  @!P0 NANOSLEEP.SYNCS 0x989680 ;  /* 0x009896800000895d */ /* 0x008fea0003900000 */
[----:B------:R-:W3:Y:S02]  /*8450*/  @!P0 SYNCS.PHASECHK.TRANS64 P0, [R0+URZ], R2 ;  /* 0x00000002000085a7 */ /* 0x000ee400080010ff */
[----:B---3--:R-:W-:Y:S05]  /*8460*/  @!P0 BRA `(.L_x_127) ;  /* 0xfffffffc00f08947 */ /* 0x008fea000383ffff */
[----:B------:R-:W-:Y:S05]  /*8470*/  BRA `(.L_x_128) ;  /* 0xffffffb800687947 */ /* 0x000fea000383ffff */
.L_x_66:
[----:B--2---:R2:W3:Y:S02]  /*8480*/  SYNCS.PHASECHK.TRANS64.TRYWAIT P0, [R0+URZ+0x50], R2 ;  /* 0x00005002000075a7 */ /* 0x0044e400080011ff */
[----:B---3--:R-:W-:Y:S05]  /*8490*/  @!P0 NANOSLEEP.SYNCS 0x989680 ;  /* 0x009896800000895d */ /* 0x008fea0003900000 */
[----:B------:R-:W3:Y:S02]  /*84a0*/  @!P0 SYNCS.PHASECHK.TRANS64 P0, [R0+URZ+0x50], R2 ;  /* 0x00005002000085a7 */ /* 0x000ee400080010ff */
[----:B---3--:R-:W-:Y:S05]  /*84b0*/  @!P0 BRA `(.L_x_66) ;  /* 0xfffffffc00f08947 */ /* 0x008fea000383ffff */
[----:B------:R-:W-:Y:S05]  /*84c0*/  BRA `(.L_x_129) ;  /* 0xffffffbc00687947 */ /* 0x000fea000383ffff */
.L_x_69:
[----:B------:R-:W-:Y:S07]  /*84d0*/  MOV R0, UR4 ;  /* 0x0000000400007c02 */ /* 0x000fee0008000f00 */
.L_x_130:
[----:B--2---:R2:W3:Y:S02]  /*84e0*/  SYNCS.PHASECHK.TRANS64.TRYWAIT P0, [R0+URZ+0x48], R2 ;  /* 0x00004802000075a7 */ /* 0x0044e400080011ff */
[----:B---3--:R-:W-:Y:S05]  /*84f0*/  @!P0 NANOSLEEP.SYNCS 0x989680 ;  /* 0x009896800000895d */ /* 0x008fea0003900000 */
[----:B------:R-:W3:Y:S02]  /*8500*/  @!P0 SYNCS.PHASECHK.TRANS64 P0, [R0+URZ+0x48], R2 ;  /* 0x00004802000085a7 */ /* 0x000ee400080010ff */
[----:B---3--:R-:W-:Y:S05]  /*8510*/  @!P0 BRA `(.L_x_130) ;  /* 0xfffffffc00f08947 */ /* 0x008fea000383ffff */
[----:B------:R-:W-:Y:S05]  /*8520*/  BRA `(.L_x_68) ;  /* 0xffffffc000507947 */ /* 0x000fea000383ffff */
.L_x_72:
[----:B------:R-:W-:Y:S07]  /*8530*/  MOV R0, UR13 ;  /* 0x0000000d00007c02 */ /* 0x000fee0008000f00 */
.L_x_131:
[----:B-1----:R1:W2:Y:S02]  /*8540*/  SYNCS.PHASECHK.TRANS64.TRYWAIT P3, [R0+URZ+0x30], R30 ;  /* 0x0000301e000075a7 */ /* 0x0022a400080611ff */
[----:B--2---:R-:W-:Y:S05]  /*8550*/  @!P3 NANOSLEEP.SYNCS 0x989680 ;  /* 0x009896800000b95d */ /* 0x004fea0003900000 */
[----:B------:R-:W2:Y:S02]  /*8560*/  @!P3 SYNCS.PHASECHK.TRANS64 P3, [R0+URZ+0x30], R30 ;  /* 0x0000301e0000b5a7 */ /* 0x000ea400080610ff */
[----:B--2---:R-:W-:Y:S05]  /*8570*/  @!P3 BRA `(.L_x_131) ;  /* 0xfffffffc00f0b947 */ /* 0x004fea000383ffff */
[----:B------:R-:W-:Y:S05]  /*8580*/  BRA `(.L_x_132) ;  /* 0xffffffc000ec7947 */ /* 0x000fea000383ffff */
.L_x_74:
[----:B------:R-:W-:-:S07]  /*8590*/  MOV R0, UR4 ;  /* 0x0000000400007c02 */ /* 0x000fce0008000f00 */
.L_x_133:
[----:B-1----:R1:W3:Y:S02]  /*85a0*/  SYNCS.PHASECHK.TRANS64.TRYWAIT P0, [R0+URZ], R2 ;  /* 0x00000002000075a7 */ /* 0x0022e400080011ff */
[----:B---3--:R-:W-:Y:S05]  /*85b0*/  @!P0 NANOSLEEP.SYNCS 0x989680 ;  /* 0x009896800000895d */ /* 0x008fea0003900000 */
[----:B------:R-:W3:Y:S02]  /*85c0*/  @!P0 SYNCS.PHASECHK.TRANS64 P0, [R0+URZ], R2 ;  /* 0x00000002000085a7 */ /* 0x000ee400080010ff */
[----:B---3--:R-:W-:Y:S05]  /*85d0*/  @!P0 BRA `(.L_x_133) ;  /* 0xfffffffc00f08947 */ /* 0x008fea000383ffff */
[----:B------:R-:W-:Y:S05]  /*85e0*/  BRA `(.L_x_134) ;  /* 0xffffffc800287947 */ /* 0x000fea000383ffff */
.L_x_76:
[----:B--2---:R2:W4:Y:S02]  /*85f0*/  SYNCS.PHASECHK.TRANS64.TRYWAIT P0, [R0+URZ+0x50], R2 ;  /* 0x00005002000075a7 */ /* 0x00452400080011ff */
[----:B----4-:R-:W-:Y:S05]  /*8600*/  @!P0 NANOSLEEP.SYNCS 0x989680 ;  /* 0x009896800000895d */ /* 0x010fea0003900000 */
[----:B------:R-:W4:Y:S02]  /*8610*/  @!P0 SYNCS.PHASECHK.TRANS64 P0, [R0+URZ+0x50], R2 ;  /* 0x00005002000085a7 */ /* 0x000f2400080010ff */
[----:B----4-:R-:W-:Y:S05]  /*8620*/  @!P0 BRA `(.L_x_76) ;  /* 0xfffffffc00f08947 */ /* 0x010fea000383ffff */
[----:B------:R-:W-:Y:S05]  /*8630*/  BRA `(.L_x_135) ;  /* 0xffffffcc000c7947 */ /* 0x000fea000383ffff */
.L_x_86:
[----:B-1----:R1:W2:Y:S02]  /*8640*/  SYNCS.PHASECHK.TRANS64.TRYWAIT P0, [R0+URZ+0x20], R2 ;  /* 0x00002002000075a7 */ /* 0x0022a400080011ff */
[----:B--2---:R-:W-:Y:S05]  /*8650*/  @!P0 NANOSLEEP.SYNCS 0x989680 ;  /* 0x009896800000895d */ /* 0x004fea0003900000 */
[----:B------:R-:W2:Y:S02]  /*8660*/  @!P0 SYNCS.PHASECHK.TRANS64 P0, [R0+URZ+0x20], R2 ;  /* 0x00002002000085a7 */ /* 0x000ea400080010ff */
[----:B--2---:R-:W-:Y:S05]  /*8670*/  @!P0 BRA `(.L_x_86) ;  /* 0xfffffffc00f08947 */ /* 0x004fea000383ffff */
[----:B------:R-:W-:Y:S05]  /*8680*/  BRA `(.L_x_85) ;  /* 0xffffffd400f47947 */ /* 0x000fea000383ffff */
.L_x_88:
[----:B-1----:R1:W4:Y:S02]  /*8690*/  SYNCS.PHASECHK.TRANS64.TRYWAIT P1, [R17+URZ+0x70], R3 ;  /* 0x00007003110075a7 */ /* 0x00232400080211ff */
[----:B----4-:R-:W-:Y:S05]  /*86a0*/  @!P1 NANOSLEEP.SYNCS 0x989680 ;  /* 0x009896800000995d */ /* 0x010fea0003900000 */
[----:B------:R-:W4:Y:S02]  /*86b0*/  @!P1 SYNCS.PHASECHK.TRANS64 P1, [R17+URZ+0x70], R3 ;  /* 0x00007003110095a7 */ /* 0x000f2400080210ff */
[----:B----4-:R-:W-:Y:S05]  /*86c0*/  @!P1 BRA `(.L_x_88) ;  /* 0xfffffffc00f09947 */ /* 0x010fea000383ffff */
[----:B------:R-:W-:Y:S05]  /*86d0*/  BRA `(.L_x_87) ;  /* 0xffffffd8007c7947 */ /* 0x000fea000383ffff */
        .weak           $__internal_0_$__cuda_sm10x_tcgen05_guardrail_trap_col_being_dealloced_not_returned_by_alloc
        .type           $__internal_0_$__cuda_sm10x_tcgen05_guardrail_trap_col_being_dealloced_not_returned_by_alloc,@function
        .size           $__internal_0_$__cuda_sm10x_tcgen05_guardrail_trap_col_being_dealloced_not_returned_by_alloc,($__internal_1_$__cuda_sm10x_tcgen05_guardrail_trap_phase_invalid_during_alloc - $__internal_0_$__cuda_sm10x_tcgen05_guardrail_trap_col_being_dealloced_not_returned_by_alloc)
$__internal_0_$__cuda_sm10x_tcgen05_guardrail_trap_col_being_dealloced_not_returned_by_alloc:
[----:B------:R-:W-:Y:S05]  /*86e0*/  BPT.TRAP 0x1 ;  /* 0x000000040000795c */ /* 0x000fea0000300000 */
[----:B------:R-:W-:-:S04]  /*86f0*/  HFMA2 R3, -RZ, RZ, 0, 0 ;  /* 0x00000000ff037431 */ /* 0x000fc800000001ff */
[----:B------:R-:W-:Y:S05]  /*8700*/  RET.REL.NODEC R2 `(_ZN7cutlass13device_kernelINS_4gemm6kernel13GemmUniversalIN4cute5tupleIJiiiiEEENS1_10collective13CollectiveMmaINS1_35MainloopSm100TmaUmmaWarpSpecializedILi2ELi2ELi4ENS5_IJNS4_1CILi1EEESB_SB_EEEEENS5_IJNSA_ILi64EEENSA_ILi112EEENSA_ILi256EEEEEENS_10bfloat16_tENS5_IJlSB_lEEESI_SJ_NS4_8TiledMMAINS4_8MMA_AtomIJNS4_20SM100_MMA_F16BF16_SSISI_SI_fLi64ELi112ELNS4_4UMMA5MajorE0ELSO_0ELNSN_7ScaleInE0ELSP_0EEEEEENS4_6LayoutISC_NS5_IJNSA_ILi0EEEST_ST_EEEEENS5_IJNS4_10UnderscoreESW_SW_EEEEENS4_13SM90_TMA_LOADENS4_14ComposedLayoutINS4_7SwizzleILi3ELi4ELi3EEENS4_18smem_ptr_flag_bitsILi16EEENSS_INS5_IJNSA_ILi8EEESE_EEENS5_IJSE_SB_EEEEEEEvNS4_8identityESZ_S19_vS1A_EENS_8epilogue10collective18CollectiveEpilogueINS1C_23Sm100TmaWarpSpecializedILi2ELi1ELi56ELb1ELb0EEEJSH_NS5_IJNSS_ISE_SB_EENSS_ISF_SB_EEEEESI_SJ_SI_SJ_NS1C_6fusion15FusionCallbacksIS1G_NS1K_17LinearCombinationISI_fSI_fLNS_15FloatRoundStyleE2EEESH_S1J_JEEENS4_5SM1004TMEM4LOAD26SM100_TMEM_LOAD_16dp256b2xESZ_NS10_INS11_ILi1ELi4ELi3EEES14_NSS_INS5_IJS15_NSA_ILi16EEEEEENS5_IJS1V_SB_EEEEEEENS4_17SM75_U32x4_LDSM_NENS4_14SM90_TMA_STOREES1Z_NS4_17SM90_U32x4_STSM_NENS4_39AutoVectorizingCopyWithAssumedAlignmentILi128EEEEEEvvEEEEvNT_6ParamsE) ;  /* 0xffffff78023c7950 */ /* 0x000fea0003c3ffff */
        .weak           $__internal_1_$__cuda_sm10x_tcgen05_guardrail_trap_phase_invalid_during_alloc
        .type           $__internal_1_$__cuda_sm10x_tcgen05_guardrail_trap_phase_invalid_during_alloc,@function
        .size           $__internal_1_$__cuda_sm10x_tcgen05_guardrail_trap_phase_invalid_during_alloc,($__internal_2_$__cuda_sm10x_tcgen05_guardrail_trap_unallocated_columns_being_dealloced - $__internal_1_$__cuda_sm10x_tcgen05_guardrail_trap_phase_invalid_during_alloc)
$__internal_1_$__cuda_sm10x_tcgen05_guardrail_trap_phase_invalid_during_alloc:
[----:B------:R-:W-:Y:S05]  /*8710*/  BPT.TRAP 0x1 ;  /* 0x000000040000795c */ /* 0x000fea0000300000 */
[----:B------:R-:W-:-:S04]  /*8720*/  MOV R3, 0x0 ;  /* 0x0000000000037802 */ /* 0x000fc80000000f00 */
[----:B------:R-:W-:Y:S05]  /*8730*/  RET.REL.NODEC R2 `(_ZN7cutlass13device_kernelINS_4gemm6kernel13GemmUniversalIN4cute5tupleIJiiiiEEENS1_10collective13CollectiveMmaINS1_35MainloopSm100TmaUmmaWarpSpecializedILi2ELi2ELi4ENS5_IJNS4_1CILi1EEESB_SB_EEEEENS5_IJNSA_ILi64EEENSA_ILi112EEENSA_ILi256EEEEEENS_10bfloat16_tENS5_IJlSB_lEEESI_SJ_NS4_8TiledMMAINS4_8MMA_AtomIJNS4_20SM100_MMA_F16BF16_SSISI_SI_fLi64ELi112ELNS4_4UMMA5MajorE0ELSO_0ELNSN_7ScaleInE0ELSP_0EEEEEENS4_6LayoutISC_NS5_IJNSA_ILi0EEEST_ST_EEEEENS5_IJNS4_10UnderscoreESW_SW_EEEEENS4_13SM90_TMA_LOADENS4_14ComposedLayoutINS4_7SwizzleILi3ELi4ELi3EEENS4_18smem_ptr_flag_bitsILi16EEENSS_INS5_IJNSA_ILi8EEESE_EEENS5_IJSE_SB_EEEEEEEvNS4_8identityESZ_S19_vS1A_EENS_8epilogue10collective18CollectiveEpilogueINS1C_23Sm100TmaWarpSpecializedILi2ELi1ELi56ELb1ELb0EEEJSH_NS5_IJNSS_ISE_SB_EENSS_ISF_SB_EEEEESI_SJ_SI_SJ_NS1C_6fusion15FusionCallbacksIS1G_NS1K_17LinearCombinationISI_fSI_fLNS_15FloatRoundStyleE2EEESH_S1J_JEEENS4_5SM1004TMEM4LOAD26SM100_TMEM_LOAD_16dp256b2xESZ_NS10_INS11_ILi1ELi4ELi3EEES14_NSS_INS5_IJS15_NSA_ILi16EEEEEENS5_IJS1V_SB_EEEEEEENS4_17SM75_U32x4_LDSM_NENS4_14SM90_TMA_STOREES1Z_NS4_17SM90_U32x4_STSM_NENS4_39AutoVectorizingCopyWithAssumedAlignmentILi128EEEEEEvvEEEEvNT_6ParamsE) ;  /* 0xffffff7802307950 */ /* 0x000fea0003c3ffff */
        .weak           $__internal_2_$__cuda_sm10x_tcgen05_guardrail_trap_unallocated_columns_being_dealloced
        .type           $__internal_2_$__cuda_sm10x_tcgen05_guardrail_trap_unallocated_columns_being_dealloced,@function
        .size           $__internal_2_$__cuda_sm10x_tcgen05_guardrail_trap_unallocated_columns_being_dealloced,(.L_x_137 - $__internal_2_$__cuda_sm10x_tcgen05_guardrail_trap_unallocated_columns_being_dealloced)
$__internal_2_$__cuda_sm10x_tcgen05_guardrail_trap_unallocated_columns_being_dealloced:
[----:B------:R-:W-:Y:S05]  /*8740*/  BPT.TRAP 0x1 ;  /* 0x000000040000795c */ /* 0x000fea0000300000 */
[----:B------:R-:W-:-:S04]  /*8750*/  HFMA2 R3, -RZ, RZ, 0, 0 ;  /* 0x00000000ff037431 */ /* 0x000fc800000001ff */
[----:B------:R-:W-:Y:S05]  /*8760*/  RET.REL.NODEC R2 `(_ZN7cutlass13device_kernelINS_4gemm6kernel13GemmUniversalIN4cute5tupleIJiiiiEEENS1_10collective13CollectiveMmaINS1_35MainloopSm100TmaUmmaWarpSpecializedILi2ELi2ELi4ENS5_IJNS4_1CILi1EEESB_SB_EEEEENS5_IJNSA_ILi64EEENSA_ILi112EEENSA_ILi256EEEEEENS_10bfloat16_tENS5_IJlSB_lEEESI_SJ_NS4_8TiledMMAINS4_8MMA_AtomIJNS4_20SM100_MMA_F16BF16_SSISI_SI_fLi64ELi112ELNS4_4UMMA5MajorE0ELSO_0ELNSN_7ScaleInE0ELSP_0EEEEEENS4_6LayoutISC_NS5_IJNSA_ILi0EEEST_ST_EEEEENS5_IJNS4_10UnderscoreESW_SW_EEEEENS4_13SM90_TMA_LOADENS4_14ComposedLayoutINS4_7SwizzleILi3ELi4ELi3EEENS4_18smem_ptr_flag_bitsILi16EEENSS_INS5_IJNSA_ILi8EEESE_EEENS5_IJSE_SB_EEEEEEEvNS4_8identityESZ_S19_vS1A_EENS_8epilogue10collective18CollectiveEpilogueINS1C_23Sm100TmaWarpSpecializedILi2ELi1ELi56ELb1ELb0EEEJSH_NS5_IJNSS_ISE_SB_EENSS_ISF_SB_EEEEESI_SJ_SI_SJ_NS1C_6fusion15FusionCallbacksIS1G_NS1K_17LinearCombinationISI_fSI_fLNS_15FloatRoundStyleE2EEESH_S1J_JEEENS4_5SM1004TMEM4LOAD26SM100_TMEM_LOAD_16dp256b2xESZ_NS10_INS11_ILi1ELi4ELi3EEES14_NSS_INS5_IJS15_NSA_ILi16EEEEEENS5_IJS1V_SB_EEEEEEENS4_17SM75_U32x4_LDSM_NENS4_14SM90_TMA_STOREES1Z_NS4_17SM90_U32x4_STSM_NENS4_39AutoVectorizingCopyWithAssumedAlignmentILi128EEEEEEvvEEEEvNT_6ParamsE) ;  /* 0xffffff7802247950 */ /* 0x000fea0003c3ffff */
.L_x_136:
[----:B------:R-:W-:-:S00]  /*8770*/  BRA `(.L_x_136) ;  /* 0xfffffffc00fc7947 */ /* 0x000fc0000383ffff */
[----:B------:R-:W-:-:S00]  /*8780*/  NOP ;  /* 0x0000000000007918 */ /* 0x000fc00000000000 */
[----:B------:R-:W-:-:S00]  /*8790*/  NOP ;  /* 0x0000000000007918 */ /* 0x000fc00000000000 */
[----:B------:R-:W-:-:S00]  /*87a0*/  NOP ;  /* 0x0000000000007918 */ /* 0x000fc00000000000 */
[----:B------:R-:W-:-:S00]  /*87b0*/  NOP ;  /* 0x0000000000007918 */ /* 0x000fc00000000000 */
[----:B------:R-:W-:-:S00]  /*87c0*/  NOP ;  /* 0x0000000000007918 */ /* 0x000fc00000000000 */
[----:B------:R-:W-:-:S00]  /*87d0*/  NOP ;  /* 0x0000000000007918 */ /* 0x000fc00000000000 */
[----:B------:R-:W-:-:S00]  /*87e0*/  NOP ;  /* 0x0000000000007918 */ /* 0x000fc00000000000 */
[----:B------:R-:W-:-:S00]  /*87f0*/  NOP ;  /* 0x0000000000007918 */ /* 0x000fc00000000000 */
.L_x_137:


//--------------------- .nv.global.init           --------------------------
	.section	.nv.global.init,"aw",@progbits
.nv.global.init:
	.type		$str$27,@object
	.size		$str$27,($str$28 - $str$27)
$str$27:
        /*0000*/ 	.byte	0x28, 0x61, 0x64, 0x64, 0x72, 0x65, 0x73, 0x73, 0x20, 0x26, 0x20, 0x6d, 0x61, 0x73, 0x6b, 0x29
        /*0010*/ 	.byte	0x20, 0x3d, 0x3d, 0x20, 0x30, 0x00
	.type		$str$28,@object
	.size		$str$28,($str$26 - $str$28)
$str$28:
        /*0016*/ 	.byte	0x2f, 0x74, 0x6d, 0x70, 0x2f, 0x63, 0x75, 0x74, 0x6c, 0x61, 0x73, 0x73, 0x5f, 0x73, 0x77, 0x65
        /*0026*/ 	.byte	0x65, 0x70, 0x5f, 0x73, 0x72, 0x63, 0x2f, 0x69, 0x6e, 0x63, 0x6c, 0x75, 0x64, 0x65, 0x2f, 0x63
        /*0036*/ 	.byte	0x75, 0x74, 0x65, 0x2f, 0x70, 0x6f, 0x69, 0x6e, 0x74, 0x65, 0x72, 0x5f, 0x66, 0x6c, 0x61, 0x67
        /*0046*/ 	.byte	0x67, 0x65, 0x64, 0x2e, 0x68, 0x70, 0x70, 0x00
	.type		$str$26,@object
	.size		$str$26,($str$25 - $str$26)
$str$26:
        /*004e*/ 	.byte	0x2f, 0x74, 0x6d, 0x70, 0x2f, 0x63, 0x75, 0x74, 0x6c, 0x61, 0x73, 0x73, 0x5f, 0x73, 0x77, 0x65
        /*005e*/ 	.byte	0x65, 0x70, 0x5f, 0x73, 0x72, 0x63, 0x2f, 0x69, 0x6e, 0x63, 0x6c, 0x75, 0x64, 0x65, 0x2f, 0x63
        /*006e*/ 	.byte	0x75, 0x74, 0x65, 0x2f, 0x61, 0x74, 0x6f, 0x6d, 0x2f, 0x63, 0x6f, 0x70, 0x79, 0x5f, 0x74, 0x72
        /*007e*/ 	.byte	0x61, 0x69, 0x74, 0x73, 0x5f, 0x73, 0x6d, 0x31, 0x30, 0x30, 0x2e, 0x68, 0x70, 0x70, 0x00
	.type		$str$25,@object
	.size		$str$25,(__unnamed_1 - $str$25)
$str$25:
        /*008d*/ 	.byte	0x28, 0x28, 0x75, 0x69, 0x6e, 0x74, 0x33, 0x32, 0x5f, 0x74, 0x28, 0x74, 0x68, 0x72, 0x65, 0x61
        /*009d*/ 	.byte	0x64, 0x49, 0x64, 0x78, 0x2e, 0x78, 0x29, 0x20, 0x2f, 0x20, 0x33, 0x32, 0x29, 0x20, 0x25, 0x20
        /*00ad*/ 	.byte	0x34, 0x29, 0x20, 0x3d, 0x3d, 0x20, 0x28, 0x28, 0x28, 0x74, 0x6d, 0x65, 0x6d, 0x5f, 0x61, 0x64
        /*00bd*/ 	.byte	0x64, 0x72, 0x20, 0x3e, 0x3e, 0x20, 0x31, 0x36, 0x29, 0x20, 0x2f, 0x20, 0x33, 0x32, 0x29, 0x20
        /*00cd*/ 	.byte	0x25, 0x20, 0x34, 0x29, 0x00
	.type		__unnamed_1,@object
	.size		__unnamed_1,(__unnamed_2 - __unnamed_1)
__unnamed_1:
        /*00d2*/ 	.byte	0x61, 0x75, 0x74, 0x6f, 0x20, 0x63, 0x75, 0x74, 0x65, 0x3a, 0x3a, 0x61, 0x73, 0x5f, 0x70, 0x6f
        /* <DEDUP_REMOVED lines=24> */
        /*0262*/ 	.byte	0x43, 0x3c, 0x37, 0x31, 0x36, 0x38, 0x3e, 0x3e, 0x3e, 0x3e, 0x5d, 0x00
	.type		__unnamed_2,@object
	.size		__unnamed_2,(.L_2 - __unnamed_2)
__unnamed_2:
        /* <DEDUP_REMOVED lines=42> */
        /*050e*/ 	.byte	0x3e, 0x5d, 0x00
.L_2:


//--------------------- .nv.shared._ZN7cutlass13device_kernelINS_4gemm6kernel13GemmUniversalIN4cute5tupleIJiiiiEEENS1_10collective13CollectiveMmaINS1_35MainloopSm100TmaUmmaWarpSpecializedILi2ELi2ELi4ENS5_IJNS4_1CILi1EEESB_SB_EEEEENS5_IJNSA_ILi64EEENSA_ILi112EEENSA_ILi256EEEEEENS_10bfloat16_tENS5_IJlSB_lEEESI_SJ_NS4_8TiledMMAINS4_8MMA_AtomIJNS4_20SM100_MMA_F16BF16_SSISI_SI_fLi64ELi112ELNS4_4UMMA5MajorE0ELSO_0ELNSN_7ScaleInE0ELSP_0EEEEEENS4_6LayoutISC_NS5_IJNSA_ILi0EEEST_ST_EEEEENS5_IJNS4_10UnderscoreESW_SW_EEEEENS4_13SM90_TMA_LOADENS4_14ComposedLayoutINS4_7SwizzleILi3ELi4ELi3EEENS4_18smem_ptr_flag_bitsILi16EEENSS_INS5_IJNSA_ILi8EEESE_EEENS5_IJSE_SB_EEEEEEEvNS4_8identityESZ_S19_vS1A_EENS_8epilogue10collective18CollectiveEpilogueINS1C_23Sm100TmaWarpSpecializedILi2ELi1ELi56ELb1ELb0EEEJSH_NS5_IJNSS_ISE_SB_EENSS_ISF_SB_EEEEESI_SJ_SI_SJ_NS1C_6fusion15FusionCallbacksIS1G_NS1K_17LinearCombinationISI_fSI_fLNS_15FloatRoundStyleE2EEESH_S1J_JEEENS4_5SM1004TMEM4LOAD26SM100_TMEM_LOAD_16dp256b2xESZ_NS10_INS11_ILi1ELi4ELi3EEES14_NSS_INS5_IJS15_NSA_ILi16EEEEEENS5_IJS1V_SB_EEEEEEENS4_17SM75_U32x4_LDSM_NENS4_14SM90_TMA_STOREES1Z_NS4_17SM90_U32x4_STSM_NENS4_39AutoVectorizingCopyWithAssumedAlignmentILi128EEEEEEvvEEEEvNT_6ParamsE --------------------------
	.section	.nv.shared._ZN7cutlass13device_kernelINS_4gemm6kernel13GemmUniversalIN4cute5tupleIJiiiiEEENS1_10collective13CollectiveMmaINS1_35MainloopSm100TmaUmmaWarpSpecializedILi2ELi2ELi4ENS5_IJNS4_1CILi1EEESB_SB_EEEEENS5_IJNSA_ILi64EEENSA_ILi112EEENSA_ILi256EEEEEENS_10bfloat16_tENS5_IJlSB_lEEESI_SJ_NS4_8TiledMMAINS4_8MMA_AtomIJNS4_20SM100_MMA_F16BF16_SSISI_SI_fLi64ELi112ELNS4_4UMMA5MajorE0ELSO_0ELNSN_7ScaleInE0ELSP_0EEEEEENS4_6LayoutISC_NS5_IJNSA_ILi0EEEST_ST_EEEEENS5_IJNS4_10UnderscoreESW_SW_EEEEENS4_13SM90_TMA_LOADENS4_14ComposedLayoutINS4_7SwizzleILi3ELi4ELi3EEENS4_18smem_ptr_flag_bitsILi16EEENSS_INS5_IJNSA_ILi8EEESE_EEENS5_IJSE_SB_EEEEEEEvNS4_8identityESZ_S19_vS1A_EENS_8epilogue10collective18CollectiveEpilogueINS1C_23Sm100TmaWarpSpecializedILi2ELi1ELi56ELb1ELb0EEEJSH_NS5_IJNSS_ISE_SB_EENSS_ISF_SB_EEEEESI_SJ_SI_SJ_NS1C_6fusion15FusionCallbacksIS1G_NS1K_17LinearCombinationISI_fSI_fLNS_15FloatRoundStyleE2EEESH_S1J_JEEENS4_5SM1004TMEM4LOAD26SM100_TMEM_LOAD_16dp256b2xESZ_NS10_INS11_ILi1ELi4ELi3EEES14_NSS_INS5_IJS15_NSA_ILi16EEEEEENS5_IJS1V_SB_EEEEEEENS4_17SM75_U32x4_LDSM_NENS4_14SM90_TMA_STOREES1Z_NS4_17SM90_U32x4_STSM_NENS4_39AutoVectorizingCopyWithAssumedAlignmentILi128EEEEEEvvEEEEvNT_6ParamsE,"aw",@nobits
	.sectionflags	@""
	.align	16
	.zero		1024


//--------------------- .nv.shared.reserved.0     --------------------------
	.section	.nv.shared.reserved.0,"aw",@nobits
	.weak		__nv_reservedSMEM_offset_0_alias
	.size		__nv_reservedSMEM_offset_0_alias, 0, 64
	.other		__nv_reservedSMEM_offset_0_alias,@"STO_CUDA_RESERVED_SHARED STV_DEFAULT"
__nv_reservedSMEM_offset_0_alias:
	.zero		0
.nv.shared.reserved.0:
	.zero		64
	.weak		__nv_reservedSMEM_tcgen05_partition
	.type		__nv_reservedSMEM_tcgen05_partition,@object
	.size		__nv_reservedSMEM_tcgen05_partition,(.L_0 - __nv_reservedSMEM_tcgen05_partition)
__nv_reservedSMEM_tcgen05_partition:
	.zero		32
.L_0:


//--------------------- .nv.global                --------------------------
	.section	.nv.global,"aw",@nobits
.nv.global:
	.type		_ZN40_INTERNAL_4d29524d_4_k_cu_d826bffc_183904cute1_E,@object
	.size		_ZN40_INTERNAL_4d29524d_4_k_cu_d826bffc_183904cute1_E,(_ZN40_INTERNAL_4d29524d_4_k_cu_d826bffc_183904cuda3std3__45__cpo6cbeginE - _ZN40_INTERNAL_4d29524d_4_k_cu_d826bffc_183904cute1_E)
_ZN40_INTERNAL_4d29524d_4_k_cu_d826bffc_183904cute1_E:
	.zero		1
	.type		_ZN40_INTERNAL_4d29524d_4_k_cu_d826bffc_183904cuda3std3__45__cpo6cbeginE,@object
	.size		_ZN40_INTERNAL_4d29524d_4_k_cu_d826bffc_183904cuda3std3__45__cpo6cbeginE,(_ZN40_INTERNAL_4d29524d_4_k_cu_d826bffc_183904cuda3std3__48in_placeE - _ZN40_INTERNAL_4d29524d_4_k_cu_d826bffc_183904cuda3std3__45__cpo6cbeginE)
_ZN40_INTERNAL_4d29524d_4_k_cu_d826bffc_183904cuda3std3__45__cpo6cbeginE:
	.zero		1
	.type		_ZN40_INTERNAL_4d29524d_4_k_cu_d826bffc_183904cuda3std3__48in_placeE,@object
	.size		_ZN40_INTERNAL_4d29524d_4_k_cu_d826bffc_183904cuda3std3__48in_placeE,(_ZN40_INTERNAL_4d29524d_4_k_cu_d826bffc_183904cuda3std6ranges3__45__cpo9iter_moveE - _ZN40_INTERNAL_4d29524d_4_k_cu_d826bffc_183904cuda3std3__48in_placeE)
_ZN40_INTERNAL_4d29524d_4_k_cu_d826bffc_183904cuda3std3__48in_placeE:
	.zero		1
	.type		_ZN40_INTERNAL_4d29524d_4_k_cu_d826bffc_183904cuda3std6ranges3__45__cpo9iter_moveE,@object
	.size		_ZN40_INTERNAL_4d29524d_4_k_cu_d826bffc_183904cuda3std6ranges3__45__cpo9iter_moveE,(_ZN40_INTERNAL_4d29524d_4_k_cu_d826bffc_183904cuda3std3__45__cpo5beginE - _ZN40_INTERNAL_4d29524d_4_k_cu_d826bffc_183904cuda3std6ranges3__45__cpo9iter_moveE)
_ZN40_INTERNAL_4d29524d_4_k_cu_d826bffc_183904cuda3std6ranges3__45__cpo9iter_moveE:
	.zero		1
	.type		_ZN40_INTERNAL_4d29524d_4_k_cu_d826bffc_183904cuda3std3__45__cpo5beginE,@object
	.size		_ZN40_INTERNAL_4d29524d_4_k_cu_d826bffc_183904cuda3std3__45__cpo5beginE,(_ZN40_INTERNAL_4d29524d_4_k_cu_d826bffc_183904cuda3std3__442_GLOBAL__N__4d29524d_4_k_cu_d826bffc_183906ignoreE - _ZN40_INTERNAL_4d29524d_4_k_cu_d826bffc_183904cuda3std3__45__cpo5beginE)
_ZN40_INTERNAL_4d29524d_4_k_cu_d826bffc_183904cuda3std3__45__cpo5beginE:
	.zero		1
	.type		_ZN40_INTERNAL_4d29524d_4_k_cu_d826bffc_183904cuda3std3__442_GLOBAL__N__4d29524d_4_k_cu_d826bffc_183906ignoreE,@object
	.size		_ZN40_INTERNAL_4d29524d_4_k_cu_d826bffc_183904cuda3std3__442_GLOBAL__N__4d29524d_4_k_cu_d826bffc_183906ignoreE,(_ZN40_INTERNAL_4d29524d_4_k_cu_d826bffc_183904cute7productE - _ZN40_INTERNAL_4d29524d_4_k_cu_d826bffc_183904cuda3std3__442_GLOBAL__N__4d29524d_4_k_cu_d826bffc_183906ignoreE)
_ZN40_INTERNAL_4d29524d_4_k_cu_d826bffc_183904cuda3std3__442_GLOBAL__N__4d29524d_4_k_cu_d826bffc_183906ignoreE:
	.zero		1
	.type		_ZN40_INTERNAL_4d29524d_4_k_cu_d826bffc_183904cute7productE,@object
	.size		_ZN40_INTERNAL_4d29524d_4_k_cu_d826bffc_183904cute7productE,(_ZN40_INTERNAL_4d29524d_4_k_cu_d826bffc_183904cuda3std3__45__cpo3endE - _ZN40_INTERNAL_4d29524d_4_k_cu_d826bffc_183904cute7productE)
_ZN40_INTERNAL_4d29524d_4_k_cu_d826bffc_183904cute7productE:
	.zero		1
	.type		_ZN40_INTERNAL_4d29524d_4_k_cu_d826bffc_183904cuda3std3__45__cpo3endE,@object
	.size		_ZN40_INTERNAL_4d29524d_4_k_cu_d826bffc_183904cuda3std3__45__cpo3endE,(_ZN40_INTERNAL_4d29524d_4_k_cu_d826bffc_183904cuda3std3__419piecewise_constructE - _ZN40_INTERNAL_4d29524d_4_k_cu_d826bffc_183904cuda3std3__45__cpo3endE)
_ZN40_INTERNAL_4d29524d_4_k_cu_d826bffc_183904cuda3std3__45__cpo3endE:
	.zero		1
	.type		_ZN40_INTERNAL_4d29524d_4_k_cu_d826bffc_183904cuda3std3__419piecewise_constructE,@object
	.size		_ZN40_INTERNAL_4d29524d_4_k_cu_d826bffc_183904cuda3std3__419piecewise_constructE,(_ZN40_INTERNAL_4d29524d_4_k_cu_d826bffc_183904cuda3std3__45__cpo4cendE - _ZN40_INTERNAL_4d29524d_4_k_cu_d826bffc_183904cuda3std3__419piecewise_constructE)
_ZN40_INTERNAL_4d29524d_4_k_cu_d826bffc_183904cuda3std3__419piecewise_constructE:
	.zero		1
	.type		_ZN40_INTERNAL_4d29524d_4_k_cu_d826bffc_183904cuda3std3__45__cpo4cendE,@object
	.size		_ZN40_INTERNAL_4d29524d_4_k_cu_d826bffc_183904cuda3std3__45__cpo4cendE,(_ZN40_INTERNAL_4d29524d_4_k_cu_d826bffc_183904cuda3std6ranges3__45__cpo4swapE - _ZN40_INTERNAL_4d29524d_4_k_cu_d826bffc_183904cuda3std3__45__cpo4cendE)
_ZN40_INTERNAL_4d29524d_4_k_cu_d826bffc_183904cuda3std3__45__cpo4cendE:
	.zero		1
	.type		_ZN40_INTERNAL_4d29524d_4_k_cu_d826bffc_183904cuda3std6ranges3__45__cpo4swapE,@object
	.size		_ZN40_INTERNAL_4d29524d_4_k_cu_d826bffc_183904cuda3std6ranges3__45__cpo4swapE,(.L_10 - _ZN40_INTERNAL_4d29524d_4_k_cu_d826bffc_183904cuda3std6ranges3__45__cpo4swapE)
_ZN40_INTERNAL_4d29524d_4_k_cu_d826bffc_183904cuda3std6ranges3__45__cpo4swapE:
	.zero		1
.L_10:


//--------------------- .nv.constant0._ZN7cutlass13device_kernelINS_4gemm6kernel13GemmUniversalIN4cute5tupleIJiiiiEEENS1_10collective13CollectiveMmaINS1_35MainloopSm100TmaUmmaWarpSpecializedILi2ELi2ELi4ENS5_IJNS4_1CILi1EEESB_SB_EEEEENS5_IJNSA_ILi64EEENSA_ILi112EEENSA_ILi256EEEEEENS_10bfloat16_tENS5_IJlSB_lEEESI_SJ_NS4_8TiledMMAINS4_8MMA_AtomIJNS4_20SM100_MMA_F16BF16_SSISI_SI_fLi64ELi112ELNS4_4UMMA5MajorE0ELSO_0ELNSN_7ScaleInE0ELSP_0EEEEEENS4_6LayoutISC_NS5_IJNSA_ILi0EEEST_ST_EEEEENS5_IJNS4_10UnderscoreESW_SW_EEEEENS4_13SM90_TMA_LOADENS4_14ComposedLayoutINS4_7SwizzleILi3ELi4ELi3EEENS4_18smem_ptr_flag_bitsILi16EEENSS_INS5_IJNSA_ILi8EEESE_EEENS5_IJSE_SB_EEEEEEEvNS4_8identityESZ_S19_vS1A_EENS_8epilogue10collective18CollectiveEpilogueINS1C_23Sm100TmaWarpSpecializedILi2ELi1ELi56ELb1ELb0EEEJSH_NS5_IJNSS_ISE_SB_EENSS_ISF_SB_EEEEESI_SJ_SI_SJ_NS1C_6fusion15FusionCallbacksIS1G_NS1K_17LinearCombinationISI_fSI_fLNS_15FloatRoundStyleE2EEESH_S1J_JEEENS4_5SM1004TMEM4LOAD26SM100_TMEM_LOAD_16dp256b2xESZ_NS10_INS11_ILi1ELi4ELi3EEES14_NSS_INS5_IJS15_NSA_ILi16EEEEEENS5_IJS1V_SB_EEEEEEENS4_17SM75_U32x4_LDSM_NENS4_14SM90_TMA_STOREES1Z_NS4_17SM90_U32x4_STSM_NENS4_39AutoVectorizingCopyWithAssumedAlignmentILi128EEEEEEvvEEEEvNT_6ParamsE --------------------------
	.section	.nv.constant0._ZN7cutlass13device_kernelINS_4gemm6kernel13GemmUniversalIN4cute5tupleIJiiiiEEENS1_10collective13CollectiveMmaINS1_35MainloopSm100TmaUmmaWarpSpecializedILi2ELi2ELi4ENS5_IJNS4_1CILi1EEESB_SB_EEEEENS5_IJNSA_ILi64EEENSA_ILi112EEENSA_ILi256EEEEEENS_10bfloat16_tENS5_IJlSB_lEEESI_SJ_NS4_8TiledMMAINS4_8MMA_AtomIJNS4_20SM100_MMA_F16BF16_SSISI_SI_fLi64ELi112ELNS4_4UMMA5MajorE0ELSO_0ELNSN_7ScaleInE0ELSP_0EEEEEENS4_6LayoutISC_NS5_IJNSA_ILi0EEEST_ST_EEEEENS5_IJNS4_10UnderscoreESW_SW_EEEEENS4_13SM90_TMA_LOADENS4_14ComposedLayoutINS4_7SwizzleILi3ELi4ELi3EEENS4_18smem_ptr_flag_bitsILi16EEENSS_INS5_IJNSA_ILi8EEESE_EEENS5_IJSE_SB_EEEEEEEvNS4_8identityESZ_S19_vS1A_EENS_8epilogue10collective18CollectiveEpilogueINS1C_23Sm100TmaWarpSpecializedILi2ELi1ELi56ELb1ELb0EEEJSH_NS5_IJNSS_ISE_SB_EENSS_ISF_SB_EEEEESI_SJ_SI_SJ_NS1C_6fusion15FusionCallbacksIS1G_NS1K_17LinearCombinationISI_fSI_fLNS_15FloatRoundStyleE2EEESH_S1J_JEEENS4_5SM1004TMEM4LOAD26SM100_TMEM_LOAD_16dp256b2xESZ_NS10_INS11_ILi1ELi4ELi3EEES14_NSS_INS5_IJS15_NSA_ILi16EEEEEENS5_IJS1V_SB_EEEEEEENS4_17SM75_U32x4_LDSM_NENS4_14SM90_TMA_STOREES1Z_NS4_17SM90_U32x4_STSM_NENS4_39AutoVectorizingCopyWithAssumedAlignmentILi128EEEEEEvvEEEEvNT_6ParamsE,"a",@progbits
	.sectionflags	@""
	.align	4
.nv.constant0._ZN7cutlass13device_kernelINS_4gemm6kernel13GemmUniversalIN4cute5tupleIJiiiiEEENS1_10collective13CollectiveMmaINS1_35MainloopSm100TmaUmmaWarpSpecializedILi2ELi2ELi4ENS5_IJNS4_1CILi1EEESB_SB_EEEEENS5_IJNSA_ILi64EEENSA_ILi112EEENSA_ILi256EEEEEENS_10bfloat16_tENS5_IJlSB_lEEESI_SJ_NS4_8TiledMMAINS4_8MMA_AtomIJNS4_20SM100_MMA_F16BF16_SSISI_SI_fLi64ELi112ELNS4_4UMMA5MajorE0ELSO_0ELNSN_7ScaleInE0ELSP_0EEEEEENS4_6LayoutISC_NS5_IJNSA_ILi0EEEST_ST_EEEEENS5_IJNS4_10UnderscoreESW_SW_EEEEENS4_13SM90_TMA_LOADENS4_14ComposedLayoutINS4_7SwizzleILi3ELi4ELi3EEENS4_18smem_ptr_flag_bitsILi16EEENSS_INS5_IJNSA_ILi8EEESE_EEENS5_IJSE_SB_EEEEEEEvNS4_8identityESZ_S19_vS1A_EENS_8epilogue10collective18CollectiveEpilogueINS1C_23Sm100TmaWarpSpecializedILi2ELi1ELi56ELb1ELb0EEEJSH_NS5_IJNSS_ISE_SB_EENSS_ISF_SB_EEEEESI_SJ_SI_SJ_NS1C_6fusion15FusionCallbacksIS1G_NS1K_17LinearCombinationISI_fSI_fLNS_15FloatRoundStyleE2EEESH_S1J_JEEENS4_5SM1004TMEM4LOAD26SM100_TMEM_LOAD_16dp256b2xESZ_NS10_INS11_ILi1ELi4ELi3EEES14_NSS_INS5_IJS15_NSA_ILi16EEEEEENS5_IJS1V_SB_EEEEEEENS4_17SM75_U32x4_LDSM_NENS4_14SM90_TMA_STOREES1Z_NS4_17SM90_U32x4_STSM_NENS4_39AutoVectorizingCopyWithAssumedAlignmentILi128EEEEEEvvEEEEvNT_6ParamsE:
	.zero		2944


//--------------------- SYMBOLS --------------------------

	.type		.nv.reservedSmem.offset0,@object
	.size		.nv.reservedSmem.offset0,0x4
	.type		.nv.reservedSmem.cap,@object
	.size		.nv.reservedSmem.cap,0x4
	.type		__assertfail,@function
